	.target	sm_90a

	.elftype	@"ET_EXEC"


//--------------------- .note.nv.tkinfo           --------------------------
	.section	.note.nv.tkinfo,"",@"SHT_NOTE"
	.sectionflags	@"SHF_NOTE_NV_TKINFO"
	.tkinfo
        /*0018*/ 	.word	0x00000002
        /*0030*/ 	.string	""
        /*0030*/ 	.string	"ptxas"
        /*0030*/ 	.string	"Cuda compilation tools, release 13.0, V13.0.88"
        /*0030*/ 	.string	"Build cuda_13.0.r13.0/compiler.36424714_0"
        /*0030*/ 	.string	"-arch sm_90a -m 64 "



//--------------------- .note.nv.cuinfo           --------------------------
	.section	.note.nv.cuinfo,"",@"SHT_NOTE"
	.sectionflags	@"SHF_NOTE_NV_CUINFO"
        /*0018*/ 	.short	0x0002
        /*001a*/ 	.short	0x005a
        /*001c*/ 	.short	0x0082
	.zero		2


//--------------------- .nv.info                  --------------------------
	.section	.nv.info,"",@"SHT_CUDA_INFO"
	.align	4


	//----- nvinfo : EIATTR_REGCOUNT
	.align		4
        /*0000*/ 	.byte	0x04, 0x2f
        /*0002*/ 	.short	(.L_16 - .L_15)
	.align		4
.L_15:
        /*0004*/ 	.word	index@(_ZN7cutlass13device_kernelINS_4fmha6kernel13FmhaKernelTmaINS1_10collective15FmhaMainloopTmaINS_10bfloat16_tEfN4cute5tupleIJNS7_1CILi64EEESA_NS9_ILi80EEEEEENS4_14ResidualFusionEJEEENS4_15FmhaFwdEpilogueIS6_fNS8_IJSA_SB_SA_EEEEEJEEEEEvNT_6ParamsE)
        /*0008*/ 	.word	0x00000071


	//----- nvinfo : EIATTR_FRAME_SIZE
	.align		4
.L_16:
        /*000c*/ 	.byte	0x04, 0x11
        /*000e*/ 	.short	(.L_18 - .L_17)
	.align		4
.L_17:
        /*0010*/ 	.word	index@($__internal_0_$__cuda_sm20_rcp_rn_f32_slowpath)
        /*0014*/ 	.word	0x00000000


	//----- nvinfo : EIATTR_FRAME_SIZE
	.align		4
.L_18:
        /*0018*/ 	.byte	0x04, 0x11
        /*001a*/ 	.short	(.L_20 - .L_19)
	.align		4
.L_19:
        /*001c*/ 	.word	index@(_ZN7cutlass13device_kernelINS_4fmha6kernel13FmhaKernelTmaINS1_10collective15FmhaMainloopTmaINS_10bfloat16_tEfN4cute5tupleIJNS7_1CILi64EEESA_NS9_ILi80EEEEEENS4_14ResidualFusionEJEEENS4_15FmhaFwdEpilogueIS6_fNS8_IJSA_SB_SA_EEEEEJEEEEEvNT_6ParamsE)
        /*0020*/ 	.word	0x00000000


	//----- nvinfo : EIATTR_MIN_STACK_SIZE
	.align		4
.L_20:
        /*0024*/ 	.byte	0x04, 0x12
        /*0026*/ 	.short	(.L_22 - .L_21)
	.align		4
.L_21:
        /*0028*/ 	.word	index@(_ZN7cutlass13device_kernelINS_4fmha6kernel13FmhaKernelTmaINS1_10collective15FmhaMainloopTmaINS_10bfloat16_tEfN4cute5tupleIJNS7_1CILi64EEESA_NS9_ILi80EEEEEENS4_14ResidualFusionEJEEENS4_15FmhaFwdEpilogueIS6_fNS8_IJSA_SB_SA_EEEEEJEEEEEvNT_6ParamsE)
        /*002c*/ 	.word	0x00000000
.L_22:


//--------------------- .nv.compat                --------------------------
	.section	.nv.compat,"",@"SHT_CUDA_COMPAT_INFO"
	.align	4
        /*0000*/ 	.byte	0x02, 0x09, 0x01, 0x00, 0x02, 0x02, 0x04, 0x00, 0x02, 0x05, 0x05, 0x00, 0x03, 0x07, 0x01, 0x01
        /*0010*/ 	.byte	0x02, 0x03, 0x01, 0x00, 0x02, 0x06, 0x01, 0x00, 0x04, 0x0b, 0x08, 0x00, 0x00, 0x00, 0x00, 0x00
        /*0020*/ 	.byte	0x00, 0x00, 0x00, 0x00


//--------------------- .nv.info._ZN7cutlass13device_kernelINS_4fmha6kernel13FmhaKernelTmaINS1_10collective15FmhaMainloopTmaINS_10bfloat16_tEfN4cute5tupleIJNS7_1CILi64EEESA_NS9_ILi80EEEEEENS4_14ResidualFusionEJEEENS4_15FmhaFwdEpilogueIS6_fNS8_IJSA_SB_SA_EEEEEJEEEEEvNT_6ParamsE --------------------------
	.section	.nv.info._ZN7cutlass13device_kernelINS_4fmha6kernel13FmhaKernelTmaINS1_10collective15FmhaMainloopTmaINS_10bfloat16_tEfN4cute5tupleIJNS7_1CILi64EEESA_NS9_ILi80EEEEEENS4_14ResidualFusionEJEEENS4_15FmhaFwdEpilogueIS6_fNS8_IJSA_SB_SA_EEEEEJEEEEEvNT_6ParamsE,"",@"SHT_CUDA_INFO"
	.sectionflags	@""
	.align	4


	//----- nvinfo : EIATTR_CUDA_API_VERSION
	.align		4
        /*0000*/ 	.byte	0x04, 0x37
        /*0002*/ 	.short	(.L_24 - .L_23)
.L_23:
        /*0004*/ 	.word	0x00000082


	//----- nvinfo : EIATTR_KPARAM_INFO
	.align		4
.L_24:
        /*0008*/ 	.byte	0x04, 0x17
        /*000a*/ 	.short	(.L_26 - .L_25)
.L_25:
        /*000c*/ 	.word	0x00000000
        /*0010*/ 	.short	0x0000
        /*0012*/ 	.short	0x0070
        /*0014*/ 	.byte	0x00, 0xf0, 0x01, 0x20


	//----- nvinfo : EIATTR_SPARSE_MMA_MASK
	.align		4
.L_26:
        /*0018*/ 	.byte	0x03, 0x50
        /*001a*/ 	.short	0x0000


	//----- nvinfo : EIATTR_MAXREG_COUNT
	.align		4
        /*001c*/ 	.byte	0x03, 0x1b
        /*001e*/ 	.short	0x00ff


	//----- nvinfo : EIATTR_NUM_BARRIERS
	.align		4
        /*0020*/ 	.byte	0x02, 0x4c
        /*0022*/ 	.byte	0x02
	.zero		1


	//----- nvinfo : EIATTR_EXTERNS
	.align		4
        /*0024*/ 	.byte	0x04, 0x0f
        /*0026*/ 	.short	(.L_28 - .L_27)


	//   ....[0]....
	.align		4
.L_27:
        /*0028*/ 	.word	index@(__assertfail)


	//----- nvinfo : EIATTR_MERCURY_ISA_VERSION
	.align		4
.L_28:
        /*002c*/ 	.byte	0x03, 0x5f
        /*002e*/ 	.short	0x0101


	//----- nvinfo : EIATTR_COOP_GROUP_MASK_REGIDS
	.align		4
        /*0030*/ 	.byte	0x04, 0x29
        /*0032*/ 	.short	(.L_30 - .L_29)


	//   ....[0]....
.L_29:
        /*0034*/ 	.word	0xffffffff


	//   ....[1]....
        /*0038*/ 	.word	0xffffffff


	//   ....[2]....
        /*003c*/ 	.word	0xffffffff


	//   ....[3]....
        /*0040*/ 	.word	0xffffffff


	//   ....[4]....
        /*0044*/ 	.word	0xffffffff


	//   ....[5]....
        /*0048*/ 	.word	0xffffffff


	//   ....[6]....
        /*004c*/ 	.word	0xffffffff


	//   ....[7]....
        /*0050*/ 	.word	0xffffffff


	//   ....[8]....
        /*0054*/ 	.word	0xffffffff


	//   ....[9]....
        /*0058*/ 	.word	0xffffffff


	//   ....[10]....
        /*005c*/ 	.word	0xffffffff


	//   ....[11]....
        /*0060*/ 	.word	0xffffffff


	//   ....[12]....
        /*0064*/ 	.word	0xffffffff


	//   ....[13]....
        /*0068*/ 	.word	0xffffffff


	//   ....[14]....
        /*006c*/ 	.word	0xffffffff


	//   ....[15]....
        /*0070*/ 	.word	0xffffffff


	//   ....[16]....
        /*0074*/ 	.word	0xffffffff


	//   ....[17]....
        /*0078*/ 	.word	0xffffffff


	//   ....[18]....
        /*007c*/ 	.word	0xffffffff


	//   ....[19]....
        /*0080*/ 	.word	0xffffffff


	//   ....[20]....
        /*0084*/ 	.word	0xffffffff


	//----- nvinfo : EIATTR_COOP_GROUP_INSTR_OFFSETS
	.align		4
.L_30:
        /*0088*/ 	.byte	0x04, 0x28
        /*008a*/ 	.short	(.L_32 - .L_31)


	//   ....[0]....
.L_31:
        /*008c*/ 	.word	0x00000050


	//   ....[1]....
        /*0090*/ 	.word	0x00000140


	//   ....[2]....
        /*0094*/ 	.word	0x00000270


	//   ....[3]....
        /*0098*/ 	.word	0x00000410


	//   ....[4]....
        /*009c*/ 	.word	0x000005b0


	//   ....[5]....
        /*00a0*/ 	.word	0x00002250


	//   ....[6]....
        /*00a4*/ 	.word	0x00002330


	//   ....[7]....
        /*00a8*/ 	.word	0x00002400


	//   ....[8]....
        /*00ac*/ 	.word	0x000025b0


	//   ....[9]....
        /*00b0*/ 	.word	0x000041f0


	//   ....[10]....
        /*00b4*/ 	.word	0x00004210


	//   ....[11]....
        /*00b8*/ 	.word	0x00004230


	//   ....[12]....
        /*00bc*/ 	.word	0x00004250


	//   ....[13]....
        /*00c0*/ 	.word	0x00006d40


	//   ....[14]....
        /*00c4*/ 	.word	0x00006d90


	//   ....[15]....
        /*00c8*/ 	.word	0x00006db0


	//   ....[16]....
        /*00cc*/ 	.word	0x00006dd0


	//   ....[17]....
        /*00d0*/ 	.word	0x00008d00


	//   ....[18]....
        /*00d4*/ 	.word	0x00008d40


	//   ....[19]....
        /*00d8*/ 	.word	0x00008d80


	//   ....[20]....
        /*00dc*/ 	.word	0x00008d90


	//----- nvinfo : EIATTR_SYSCALL_OFFSETS
	.align		4
.L_32:
        /*00e0*/ 	.byte	0x04, 0x46
        /*00e2*/ 	.short	(.L_34 - .L_33)


	//   ....[0]....
.L_33:
        /*00e4*/ 	.word	0x00009760


	//   ....[1]....
        /*00e8*/ 	.word	0x00009880


	//----- nvinfo : EIATTR_MBARRIER_INSTR_OFFSETS
	.align		4
.L_34:
        /*00ec*/ 	.byte	0x04, 0x39
        /*00ee*/ 	.short	(.L_36 - .L_35)


	//   ....[0]....
.L_35:
        /*00f0*/ 	.word	0x00000240
        /*00f4*/ 	.word	0x000000ff
        /*00f8*/ 	.word	0x0000c840
        /*00fc*/ 	.short	0x0100
        /*00fe*/ 	.byte	0x08
	.zero		1


	//   ....[1]....
        /*0100*/ 	.word	0x00000250
        /*0104*/ 	.word	0x000000ff
        /*0108*/ 	.word	0x0000c848
        /*010c*/ 	.short	0x0100
        /*010e*/ 	.byte	0x08
	.zero		1


	//   ....[2]....
        /*0110*/ 	.word	0x00000380
        /*0114*/ 	.word	0x000000ff
        /*0118*/ 	.word	0x0000c800
        /*011c*/ 	.short	0x0100
        /*011e*/ 	.byte	0x08
	.zero		1


	//   ....[3]....
        /*0120*/ 	.word	0x00000390
        /*0124*/ 	.word	0x000000ff
        /*0128*/ 	.word	0x0000c820
        /*012c*/ 	.short	0x0100
        /*012e*/ 	.byte	0x08
	.zero		1


	//   ....[4]....
        /*0130*/ 	.word	0x000003a0
        /*0134*/ 	.word	0x000000ff
        /*0138*/ 	.word	0x0000c808
        /*013c*/ 	.short	0x0100
        /*013e*/ 	.byte	0x08
	.zero		1


	//   ....[5]....
        /*0140*/ 	.word	0x000003b0
        /*0144*/ 	.word	0x000000ff
        /*0148*/ 	.word	0x0000c828
        /*014c*/ 	.short	0x0100
        /*014e*/ 	.byte	0x08
	.zero		1


	//   ....[6]....
        /*0150*/ 	.word	0x000003c0
        /*0154*/ 	.word	0x000000ff
        /*0158*/ 	.word	0x0000c810
        /*015c*/ 	.short	0x0100
        /*015e*/ 	.byte	0x08
	.zero		1


	//   ....[7]....
        /*0160*/ 	.word	0x000003d0
        /*0164*/ 	.word	0x000000ff
        /*0168*/ 	.word	0x0000c830
        /*016c*/ 	.short	0x0100
        /*016e*/ 	.byte	0x08
	.zero		1


	//   ....[8]....
        /*0170*/ 	.word	0x000003e0
        /*0174*/ 	.word	0x000000ff
        /*0178*/ 	.word	0x0000c818
        /*017c*/ 	.short	0x0100
        /*017e*/ 	.byte	0x08
	.zero		1


	//   ....[9]....
        /*0180*/ 	.word	0x000003f0
        /*0184*/ 	.word	0x000000ff
        /*0188*/ 	.word	0x0000c838
        /*018c*/ 	.short	0x0100
        /*018e*/ 	.byte	0x08
	.zero		1


	//   ....[10]....
        /*0190*/ 	.word	0x00000520
        /*0194*/ 	.word	0x000000ff
        /*0198*/ 	.word	0x0000c850
        /*019c*/ 	.short	0x0100
        /*019e*/ 	.byte	0x08
	.zero		1


	//   ....[11]....
        /*01a0*/ 	.word	0x00000530
        /*01a4*/ 	.word	0x000000ff
        /*01a8*/ 	.word	0x0000c870
        /*01ac*/ 	.short	0x0100
        /*01ae*/ 	.byte	0x08
	.zero		1


	//   ....[12]....
        /*01b0*/ 	.word	0x00000540
        /*01b4*/ 	.word	0x000000ff
        /*01b8*/ 	.word	0x0000c858
        /*01bc*/ 	.short	0x0100
        /*01be*/ 	.byte	0x08
	.zero		1


	//   ....[13]....
        /*01c0*/ 	.word	0x00000550
        /*01c4*/ 	.word	0x000000ff
        /*01c8*/ 	.word	0x0000c878
        /*01cc*/ 	.short	0x0100
        /*01ce*/ 	.byte	0x08
	.zero		1


	//   ....[14]....
        /*01d0*/ 	.word	0x00000560
        /*01d4*/ 	.word	0x000000ff
        /*01d8*/ 	.word	0x0000c860
        /*01dc*/ 	.short	0x0100
        /*01de*/ 	.byte	0x08
	.zero		1


	//   ....[15]....
        /*01e0*/ 	.word	0x00000570
        /*01e4*/ 	.word	0x000000ff
        /*01e8*/ 	.word	0x0000c880
        /*01ec*/ 	.short	0x0100
        /*01ee*/ 	.byte	0x08
	.zero		1


	//   ....[16]....
        /*01f0*/ 	.word	0x00000580
        /*01f4*/ 	.word	0x000000ff
        /*01f8*/ 	.word	0x0000c868
        /*01fc*/ 	.short	0x0100
        /*01fe*/ 	.byte	0x08
	.zero		1


	//   ....[17]....
        /*0200*/ 	.word	0x00000590
        /*0204*/ 	.word	0x000000ff
        /*0208*/ 	.word	0x0000c888
        /*020c*/ 	.short	0x0100
        /*020e*/ 	.byte	0x08
	.zero		1


	//   ....[18]....
        /*0210*/ 	.word	0x000006f0
        /*0214*/ 	.word	0x00000003
        /*0218*/ 	.word	0x0000c848
        /*021c*/ 	.short	0x010a
        /*021e*/ 	.byte	0x3f
	.zero		1


	//   ....[19]....
        /*0220*/ 	.word	0x00000b60
        /*0224*/ 	.word	0x00000002
        /*0228*/ 	.word	0x0000c820
        /*022c*/ 	.short	0x010a
        /*022e*/ 	.byte	0x3f
	.zero		1


	//   ....[20]....
        /*0230*/ 	.word	0x00000e90
        /*0234*/ 	.word	0x00000002
        /*0238*/ 	.word	0x0000c820
        /*023c*/ 	.short	0x010a
        /*023e*/ 	.byte	0x3f
	.zero		1


	//   ....[21]....
        /*0240*/ 	.word	0x00001270
        /*0244*/ 	.word	0x00000003
        /*0248*/ 	.word	0x0000c820
        /*024c*/ 	.short	0x010a
        /*024e*/ 	.byte	0x3f
	.zero		1


	//   ....[22]....
        /*0250*/ 	.word	0x00001600
        /*0254*/ 	.word	0x00000003
        /*0258*/ 	.word	0x0000c820
        /*025c*/ 	.short	0x010a
        /*025e*/ 	.byte	0x3f
	.zero		1


	//   ....[23]....
        /*0260*/ 	.word	0x000019f0
        /*0264*/ 	.word	0x00000002
        /*0268*/ 	.word	0x0000c840
        /*026c*/ 	.short	0x010a
        /*026e*/ 	.byte	0x3f
	.zero		1


	//   ....[24]....
        /*0270*/ 	.word	0x00001a10
        /*0274*/ 	.word	0x00000002
        /*0278*/ 	.word	0x0000c800
        /*027c*/ 	.short	0x010a
        /*027e*/ 	.byte	0x3f
	.zero		1


	//   ....[25]....
        /*0280*/ 	.word	0x000029d0
        /*0284*/ 	.word	0x00000002
        /*0288*/ 	.word	0x0000c808
        /*028c*/ 	.short	0x010a
        /*028e*/ 	.byte	0x3f
	.zero		1


	//   ....[26]....
        /*0290*/ 	.word	0x000038a0
        /*0294*/ 	.word	0x00000018
        /*0298*/ 	.word	0x00000000
        /*029c*/ 	.short	0x0101
        /*029e*/ 	.byte	0x3f
	.zero		1


	//   ....[27]....
        /*02a0*/ 	.word	0x00003970
        /*02a4*/ 	.word	0x00000012
        /*02a8*/ 	.word	0x0000c800
        /*02ac*/ 	.short	0x010a
        /*02ae*/ 	.byte	0x3f
	.zero		1


	//   ....[28]....
        /*02b0*/ 	.word	0x00003c00
        /*02b4*/ 	.word	0x00000011
        /*02b8*/ 	.word	0x0000c820
        /*02bc*/ 	.short	0x010a
        /*02be*/ 	.byte	0x3f
	.zero		1


	//   ....[29]....
        /*02c0*/ 	.word	0x000042b0
        /*02c4*/ 	.word	0x00000060
        /*02c8*/ 	.word	0x00000000
        /*02cc*/ 	.short	0x0101
        /*02ce*/ 	.byte	0x3f
	.zero		1


	//   ....[30]....
        /*02d0*/ 	.word	0x00004300
        /*02d4*/ 	.word	0x00000067
        /*02d8*/ 	.word	0x0000c800
        /*02dc*/ 	.short	0x010a
        /*02de*/ 	.byte	0x3f
	.zero		1


	//   ....[31]....
        /*02e0*/ 	.word	0x00005b30
        /*02e4*/ 	.word	0x0000000a
        /*02e8*/ 	.word	0x00000000
        /*02ec*/ 	.short	0x0101
        /*02ee*/ 	.byte	0x3f
	.zero		1


	//   ....[32]....
        /*02f0*/ 	.word	0x00005be0
        /*02f4*/ 	.word	0x00000014
        /*02f8*/ 	.word	0x0000c820
        /*02fc*/ 	.short	0x010a
        /*02fe*/ 	.byte	0x3f
	.zero		1


	//   ....[33]....
        /*0300*/ 	.word	0x00006040
        /*0304*/ 	.word	0x00000012
        /*0308*/ 	.word	0x0000c800
        /*030c*/ 	.short	0x010a
        /*030e*/ 	.byte	0x3f
	.zero		1


	//   ....[34]....
        /*0310*/ 	.word	0x00006340
        /*0314*/ 	.word	0x00000011
        /*0318*/ 	.word	0x0000c820
        /*031c*/ 	.short	0x010a
        /*031e*/ 	.byte	0x3f
	.zero		1


	//   ....[35]....
        /*0320*/ 	.word	0x00006d80
        /*0324*/ 	.word	0x00000028
        /*0328*/ 	.word	0x00000000
        /*032c*/ 	.short	0x0101
        /*032e*/ 	.byte	0x3f
	.zero		1


	//   ....[36]....
        /*0330*/ 	.word	0x00006e50
        /*0334*/ 	.word	0x0000006e
        /*0338*/ 	.word	0x0000c800
        /*033c*/ 	.short	0x010a
        /*033e*/ 	.byte	0x3f
	.zero		1


	//   ....[37]....
        /*0340*/ 	.word	0x000087e0
        /*0344*/ 	.word	0x00000006
        /*0348*/ 	.word	0x00000000
        /*034c*/ 	.short	0x0101
        /*034e*/ 	.byte	0x3f
	.zero		1


	//   ....[38]....
        /*0350*/ 	.word	0x00008860
        /*0354*/ 	.word	0x00000006
        /*0358*/ 	.word	0x0000c820
        /*035c*/ 	.short	0x010a
        /*035e*/ 	.byte	0x3f
	.zero		1


	//   ....[39]....
        /*0360*/ 	.word	0x0000a540
        /*0364*/ 	.word	0x00000003
        /*0368*/ 	.word	0x0000c848
        /*036c*/ 	.short	0x010a
        /*036e*/ 	.byte	0x3f
	.zero		1


	//   ....[40]....
        /*0370*/ 	.word	0x0000a590
        /*0374*/ 	.word	0x00000002
        /*0378*/ 	.word	0x0000c820
        /*037c*/ 	.short	0x010a
        /*037e*/ 	.byte	0x3f
	.zero		1


	//   ....[41]....
        /*0380*/ 	.word	0x0000a5e0
        /*0384*/ 	.word	0x00000002
        /*0388*/ 	.word	0x0000c820
        /*038c*/ 	.short	0x010a
        /*038e*/ 	.byte	0x3f
	.zero		1


	//   ....[42]....
        /*0390*/ 	.word	0x0000a630
        /*0394*/ 	.word	0x00000003
        /*0398*/ 	.word	0x0000c820
        /*039c*/ 	.short	0x010a
        /*039e*/ 	.byte	0x3f
	.zero		1


	//   ....[43]....
        /*03a0*/ 	.word	0x0000a680
        /*03a4*/ 	.word	0x00000003
        /*03a8*/ 	.word	0x0000c820
        /*03ac*/ 	.short	0x010a
        /*03ae*/ 	.byte	0x3f
	.zero		1


	//   ....[44]....
        /*03b0*/ 	.word	0x0000a6d0
        /*03b4*/ 	.word	0x00000002
        /*03b8*/ 	.word	0x0000c840
        /*03bc*/ 	.short	0x010a
        /*03be*/ 	.byte	0x3f
	.zero		1


	//   ....[45]....
        /*03c0*/ 	.word	0x0000a720
        /*03c4*/ 	.word	0x00000002
        /*03c8*/ 	.word	0x0000c800
        /*03cc*/ 	.short	0x010a
        /*03ce*/ 	.byte	0x3f
	.zero		1


	//   ....[46]....
        /*03d0*/ 	.word	0x0000a770
        /*03d4*/ 	.word	0x00000002
        /*03d8*/ 	.word	0x0000c808
        /*03dc*/ 	.short	0x010a
        /*03de*/ 	.byte	0x3f
	.zero		1


	//   ....[47]....
        /*03e0*/ 	.word	0x0000a7c0
        /*03e4*/ 	.word	0x00000012
        /*03e8*/ 	.word	0x0000c800
        /*03ec*/ 	.short	0x010a
        /*03ee*/ 	.byte	0x3f
	.zero		1


	//   ....[48]....
        /*03f0*/ 	.word	0x0000a810
        /*03f4*/ 	.word	0x00000011
        /*03f8*/ 	.word	0x0000c820
        /*03fc*/ 	.short	0x010a
        /*03fe*/ 	.byte	0x3f
	.zero		1


	//   ....[49]....
        /*0400*/ 	.word	0x0000a860
        /*0404*/ 	.word	0x00000067
        /*0408*/ 	.word	0x0000c800
        /*040c*/ 	.short	0x010a
        /*040e*/ 	.byte	0x3f
	.zero		1


	//   ....[50]....
        /*0410*/ 	.word	0x0000a8b0
        /*0414*/ 	.word	0x00000014
        /*0418*/ 	.word	0x0000c820
        /*041c*/ 	.short	0x010a
        /*041e*/ 	.byte	0x3f
	.zero		1


	//   ....[51]....
        /*0420*/ 	.word	0x0000a900
        /*0424*/ 	.word	0x00000012
        /*0428*/ 	.word	0x0000c800
        /*042c*/ 	.short	0x010a
        /*042e*/ 	.byte	0x3f
	.zero		1


	//   ....[52]....
        /*0430*/ 	.word	0x0000a950
        /*0434*/ 	.word	0x00000011
        /*0438*/ 	.word	0x0000c820
        /*043c*/ 	.short	0x010a
        /*043e*/ 	.byte	0x3f
	.zero		1


	//   ....[53]....
        /*0440*/ 	.word	0x0000a9a0
        /*0444*/ 	.word	0x0000006e
        /*0448*/ 	.word	0x0000c800
        /*044c*/ 	.short	0x010a
        /*044e*/ 	.byte	0x3f
	.zero		1


	//   ....[54]....
        /*0450*/ 	.word	0x0000a9f0
        /*0454*/ 	.word	0x00000006
        /*0458*/ 	.word	0x0000c820
        /*045c*/ 	.short	0x010a
        /*045e*/ 	.byte	0x3f
	.zero		1


	//----- nvinfo : EIATTR_NUM_MBARRIERS
	.align		4
.L_36:
        /*0460*/ 	.byte	0x03, 0x38
        /*0462*/ 	.short	0x0012


	//----- nvinfo : EIATTR_EXIT_INSTR_OFFSETS
	.align		4
        /*0464*/ 	.byte	0x04, 0x1c
        /*0466*/ 	.short	(.L_38 - .L_37)


	//   ....[0]....
.L_37:
        /*0468*/ 	.word	0x0000a530


	//----- nvinfo : EIATTR_MAX_THREADS
	.align		4
.L_38:
        /*046c*/ 	.byte	0x04, 0x05
        /*046e*/ 	.short	(.L_40 - .L_39)
.L_39:
        /*0470*/ 	.word	0x00000080
        /*0474*/ 	.word	0x00000001
        /*0478*/ 	.word	0x00000001


	//----- nvinfo : EIATTR_CRS_STACK_SIZE
	.align		4
.L_40:
        /*047c*/ 	.byte	0x04, 0x1e
        /*047e*/ 	.short	(.L_42 - .L_41)
.L_41:
        /*0480*/ 	.word	0x00000000


	//----- nvinfo : EIATTR_CBANK_PARAM_SIZE
	.align		4
.L_42:
        /*0484*/ 	.byte	0x03, 0x19
        /*0486*/ 	.short	0x0870


	//----- nvinfo : EIATTR_PARAM_CBANK
	.align		4
        /*0488*/ 	.byte	0x04, 0x0a
        /*048a*/ 	.short	(.L_44 - .L_43)
	.align		4
.L_43:
        /*048c*/ 	.word	index@(.nv.constant0._ZN7cutlass13device_kernelINS_4fmha6kernel13FmhaKernelTmaINS1_10collective15FmhaMainloopTmaINS_10bfloat16_tEfN4cute5tupleIJNS7_1CILi64EEESA_NS9_ILi80EEEEEENS4_14ResidualFusionEJEEENS4_15FmhaFwdEpilogueIS6_fNS8_IJSA_SB_SA_EEEEEJEEEEEvNT_6ParamsE)
        /*0490*/ 	.short	0x0210
        /*0492*/ 	.short	0x0870


	//----- nvinfo : EIATTR_SW_WAR
	.align		4
.L_44:
        /*0494*/ 	.byte	0x04, 0x36
        /*0496*/ 	.short	(.L_46 - .L_45)
.L_45:
        /*0498*/ 	.word	0x00000008
.L_46:


//--------------------- .nv.callgraph             --------------------------
	.section	.nv.callgraph,"",@"SHT_CUDA_CALLGRAPH"
	.align	4
	.sectionentsize	8
	.align		4
        /*0000*/ 	.word	0x00000000
	.align		4
        /*0004*/ 	.word	0xffffffff
	.align		4
        /*0008*/ 	.word	index@(_ZN7cutlass13device_kernelINS_4fmha6kernel13FmhaKernelTmaINS1_10collective15FmhaMainloopTmaINS_10bfloat16_tEfN4cute5tupleIJNS7_1CILi64EEESA_NS9_ILi80EEEEEENS4_14ResidualFusionEJEEENS4_15FmhaFwdEpilogueIS6_fNS8_IJSA_SB_SA_EEEEEJEEEEEvNT_6ParamsE)
	.align		4
        /*000c*/ 	.word	index@(__assertfail)
	.align		4
        /*0010*/ 	.word	0x00000000
	.align		4
        /*0014*/ 	.word	0xfffffffe
	.align		4
        /*0018*/ 	.word	0x00000000
	.align		4
        /*001c*/ 	.word	0xfffffffd
	.align		4
        /*0020*/ 	.word	0x00000000
	.align		4
        /*0024*/ 	.word	0xfffffffc


//--------------------- .nv.constant4             --------------------------
	.section	.nv.constant4,"a",@progbits
	.align	8
	.align		8
.nv.constant4:
        /*0000*/ 	.dword	__assertfail
	.align		8
        /*0008*/ 	.dword	__unnamed_1
	.align		8
        /*0010*/ 	.dword	__unnamed_2
	.align		8
        /*0018*/ 	.dword	_ZN39_INTERNAL_542dde01_4_k_cu_db430088_30894cuda3std3__45__cpo5beginE
	.align		8
        /*0020*/ 	.dword	_ZN39_INTERNAL_542dde01_4_k_cu_db430088_30894cuda3std3__45__cpo3endE
	.align		8
        /*0028*/ 	.dword	_ZN39_INTERNAL_542dde01_4_k_cu_db430088_30894cuda3std3__45__cpo6cbeginE
	.align		8
        /*0030*/ 	.dword	_ZN39_INTERNAL_542dde01_4_k_cu_db430088_30894cuda3std3__45__cpo4cendE
	.align		8
        /*0038*/ 	.dword	_ZN39_INTERNAL_542dde01_4_k_cu_db430088_30894cuda3std3__441_GLOBAL__N__542dde01_4_k_cu_db430088_30896ignoreE
	.align		8
        /*0040*/ 	.dword	_ZN39_INTERNAL_542dde01_4_k_cu_db430088_30894cuda3std3__419piecewise_constructE
	.align		8
        /*0048*/ 	.dword	_ZN39_INTERNAL_542dde01_4_k_cu_db430088_30894cuda3std3__48in_placeE
	.align		8
        /*0050*/ 	.dword	_ZN39_INTERNAL_542dde01_4_k_cu_db430088_30894cuda3std6ranges3__45__cpo4swapE
	.align		8
        /*0058*/ 	.dword	_ZN39_INTERNAL_542dde01_4_k_cu_db430088_30894cuda3std6ranges3__45__cpo9iter_moveE
	.align		8
        /*0060*/ 	.dword	_ZN39_INTERNAL_542dde01_4_k_cu_db430088_30894cute7productE
	.align		8
        /*0068*/ 	.dword	_ZN39_INTERNAL_542dde01_4_k_cu_db430088_30894cute1_E
	.align		8
        /*0070*/ 	.dword	$str$23
	.align		8
        /*0078*/ 	.dword	$str$24


//--------------------- .text._ZN7cutlass13device_kernelINS_4fmha6kernel13FmhaKernelTmaINS1_10collective15FmhaMainloopTmaINS_10bfloat16_tEfN4cute5tupleIJNS7_1CILi64EEESA_NS9_ILi80EEEEEENS4_14ResidualFusionEJEEENS4_15FmhaFwdEpilogueIS6_fNS8_IJSA_SB_SA_EEEEEJEEEEEvNT_6ParamsE --------------------------
	.section	.text._ZN7cutlass13device_kernelINS_4fmha6kernel13FmhaKernelTmaINS1_10collective15FmhaMainloopTmaINS_10bfloat16_tEfN4cute5tupleIJNS7_1CILi64EEESA_NS9_ILi80EEEEEENS4_14ResidualFusionEJEEENS4_15FmhaFwdEpilogueIS6_fNS8_IJSA_SB_SA_EEEEEJEEEEEvNT_6ParamsE,"ax",@progbits
	.align	128
.text._ZN7cutlass13device_kernelINS_4fmha6kernel13FmhaKernelTmaINS1_10collective15FmhaMainloopTmaINS_10bfloat16_tEfN4cute5tupleIJNS7_1CILi64EEESA_NS9_ILi80EEEEEENS4_14ResidualFusionEJEEENS4_15FmhaFwdEpilogueIS6_fNS8_IJSA_SB_SA_EEEEEJEEEEEvNT_6ParamsE:
        .type           _ZN7cutlass13device_kernelINS_4fmha6kernel13FmhaKernelTmaINS1_10collective15FmhaMainloopTmaINS_10bfloat16_tEfN4cute5tupleIJNS7_1CILi64EEESA_NS9_ILi80EEEEEENS4_14ResidualFusionEJEEENS4_15FmhaFwdEpilogueIS6_fNS8_IJSA_SB_SA_EEEEEJEEEEEvNT_6ParamsE,@function
        .size           _ZN7cutlass13device_kernelINS_4fmha6kernel13FmhaKernelTmaINS1_10collective15FmhaMainloopTmaINS_10bfloat16_tEfN4cute5tupleIJNS7_1CILi64EEESA_NS9_ILi80EEEEEENS4_14ResidualFusionEJEEENS4_15FmhaFwdEpilogueIS6_fNS8_IJSA_SB_SA_EEEEEJEEEEEvNT_6ParamsE,(.L_x_99 - _ZN7cutlass13device_kernelINS_4fmha6kernel13FmhaKernelTmaINS1_10collective15FmhaMainloopTmaINS_10bfloat16_tEfN4cute5tupleIJNS7_1CILi64EEESA_NS9_ILi80EEEEEENS4_14ResidualFusionEJEEENS4_15FmhaFwdEpilogueIS6_fNS8_IJSA_SB_SA_EEEEEJEEEEEvNT_6ParamsE)
        .other          _ZN7cutlass13device_kernelINS_4fmha6kernel13FmhaKernelTmaINS1_10collective15FmhaMainloopTmaINS_10bfloat16_tEfN4cute5tupleIJNS7_1CILi64EEESA_NS9_ILi80EEEEEENS4_14ResidualFusionEJEEENS4_15FmhaFwdEpilogueIS6_fNS8_IJSA_SB_SA_EEEEEJEEEEEvNT_6ParamsE,@"STO_CUDA_ENTRY STV_DEFAULT"
_ZN7cutlass13device_kernelINS_4fmha6kernel13FmhaKernelTmaINS1_10collective15FmhaMainloopTmaINS_10bfloat16_tEfN4cute5tupleIJNS7_1CILi64EEESA_NS9_ILi80EEEEEENS4_14ResidualFusionEJEEENS4_15FmhaFwdEpilogueIS6_fNS8_IJSA_SB_SA_EEEEEJEEEEEvNT_6ParamsE:
[----:B------:R-:W1:Y:S01]  /*0000*/  LDC R1, c[0x0][0x28] ;  /* 0x00000a00ff017b82 */ /* 0x000e620000000800 */
[----:B------:R-:W2:Y:S01]  /*0010*/  S2R R16, SR_TID.X ;  /* 0x0000000000107919 */ /* 0x000ea20000002100 */
[----:B------:R-:W-:Y:S01]  /*0020*/  ELECT P0, URZ, PT ;  /* 0x00000000003f782f */ /* 0x000fe20003800000 */
[----:B------:R-:W-:Y:S01]  /*0030*/  BSSY B0, `(.L_x_0) ;  /* 0x0000010000007945 */ /* 0x000fe20003800000 */
[----:B--2---:R-:W-:-:S05]  /*0040*/  SHF.R.U32.HI R9, RZ, 0x5, R16 ;  /* 0x00000005ff097819 */ /* 0x004fca0000011610 */
[----:B------:R-:W2:Y:S02]  /*0050*/  SHFL.IDX PT, R0, R9, RZ, 0x1f ;  /* 0x00001fff09007589 */ /* 0x000ea400000e0000 */
[----:B--2---:R-:W-:-:S13]  /*0060*/  ISETP.NE.OR P0, PT, R0, RZ, !P0 ;  /* 0x000000ff0000720c */ /* 0x004fda0004705670 */
[----:B-1----:R-:W-:Y:S05]  /*0070*/  @P0 BRA `(.L_x_1) ;  /* 0x00000000002c0947 */ /* 0x002fea0003800000 */
[----:B------:R-:W-:Y:S02]  /*0080*/  ULDC.64 UR4, c[0x0][0x198] ;  /* 0x0000660000047ab9 */ /* 0x000fe40000000a00 */
[----:B------:R-:W-:Y:S02]  /*0090*/  UIADD3 UR6, UP0, UR4, 0xf0, URZ ;  /* 0x000000f004067890 */ /* 0x000fe4000ff1e03f */
[----:B------:R-:W-:Y:S02]  /*00a0*/  UIADD3 UR8, UP1, UR4, 0x1f0, URZ ;  /* 0x000001f004087890 */ /* 0x000fe4000ff3e03f */
[----:B------:R-:W-:Y:S02]  /*00b0*/  UIADD3 UR4, UP2, UR4, 0x2f0, URZ ;  /* 0x000002f004047890 */ /* 0x000fe4000ff5e03f */
[----:B------:R-:W-:Y:S02]  /*00c0*/  UIADD3.X UR7, URZ, UR5, URZ, UP0, !UPT ;  /* 0x000000053f077290 */ /* 0x000fe400087fe43f */
[----:B------:R-:W-:-:S02]  /*00d0*/  UIADD3.X UR9, URZ, UR5, URZ, UP1, !UPT ;  /* 0x000000053f097290 */ /* 0x000fc40008ffe43f */
[----:B------:R-:W-:-:S05]  /*00e0*/  UIADD3.X UR5, URZ, UR5, URZ, UP2, !UPT ;  /* 0x000000053f057290 */ /* 0x000fca00097fe43f */
[----:B------:R1:W-:Y:S02]  /*00f0*/  UTMACCTL.PF [UR6] ;  /* 0x00000000060079b9 */ /* 0x0003e40008040000 */
[----:B------:R1:W-:Y:S02]  /*0100*/  UTMACCTL.PF [UR8] ;  /* 0x00000000080079b9 */ /* 0x0003e40008040000 */
[----:B------:R1:W-:Y:S02]  /*0110*/  UTMACCTL.PF [UR4] ;  /* 0x00000000040079b9 */ /* 0x0003e40008040000 */
[----:B-1----:R-:W-:Y:S01]  /*0120*/  NOP ;  /* 0x0000000000007918 */ /* 0x002fe20000000000 */
.L_x_1:
[----:B------:R-:W-:Y:S05]  /*0130*/  BSYNC B0 ;  /* 0x0000000000007941 */ /* 0x000fea0003800000 */
.L_x_0:
[----:B------:R-:W1:Y:S02]  /*0140*/  SHFL.IDX PT, R0, R9, RZ, 0x1f ;  /* 0x00001fff09007589 */ /* 0x000e6400000e0000 */
[----:B-1----:R-:W-:-:S13]  /*0150*/  ISETP.NE.AND P0, PT, R0, RZ, PT ;  /* 0x000000ff0000720c */ /* 0x002fda0003f05270 */
[----:B------:R-:W-:Y:S05]  /*0160*/  @P0 BRA `(.L_x_2) ;  /* 0x0000000000400947 */ /* 0x000fea0003800000 */
[----:B------:R-:W1:Y:S01]  /*0170*/  S2UR UR8, SR_CgaCtaId ;  /* 0x00000000000879c3 */ /* 0x000e620000008800 */
[----:B------:R-:W-:Y:S01]  /*0180*/  UMOV UR4, 0x400 ;  /* 0x0000040000047882 */ /* 0x000fe20000000000 */
[----:B------:R-:W-:Y:S01]  /*0190*/  UMOV UR5, 0x1 ;  /* 0x0000000100057882 */ /* 0x000fe20000000000 */
[----:B------:R-:W-:Y:S01]  /*01a0*/  UMOV UR6, 0x80 ;  /* 0x0000008000067882 */ /* 0x000fe20000000000 */
[----:B------:R-:W-:Y:S01]  /*01b0*/  ELECT P0, URZ, PT ;  /* 0x00000000003f782f */ /* 0x000fe20003800000 */
[----:B------:R-:W-:-:S04]  /*01c0*/  UIADD3 UR6, -UR6, 0x100000, URZ ;  /* 0x0010000006067890 */ /* 0x000fc8000fffe13f */
[----:B------:R-:W-:Y:S02]  /*01d0*/  USHF.L.U32 UR7, UR6, 0xb, URZ ;  /* 0x0000000b06077899 */ /* 0x000fe4000800063f */
[----:B------:R-:W-:Y:S02]  /*01e0*/  USHF.L.U32 UR6, UR6, 0x1, URZ ;  /* 0x0000000106067899 */ /* 0x000fe4000800063f */
[----:B-1----:R-:W-:Y:S02]  /*01f0*/  ULEA UR8, UR8, UR4, 0x18 ;  /* 0x0000000408087291 */ /* 0x002fe4000f8ec03f */
[----:B------:R-:W-:-:S04]  /*0200*/  UIADD3 UR4, -UR5, 0x100000, URZ ;  /* 0x0010000005047890 */ /* 0x000fc8000fffe13f */
[----:B------:R-:W-:Y:S02]  /*0210*/  USHF.L.U32 UR5, UR4, 0xb, URZ ;  /* 0x0000000b04057899 */ /* 0x000fe4000800063f */
[----:B------:R-:W-:Y:S01]  /*0220*/  USHF.L.U32 UR4, UR4, 0x1, URZ ;  /* 0x0000000104047899 */ /* 0x000fe2000800063f */
[----:B------:R-:W1:Y:S11]  /*0230*/  FENCE.VIEW.ASYNC.S ;  /* 0x00000000000073c6 */ /* 0x000e760000000000 */
[----:B-1----:R1:W2:Y:S01]  /*0240*/  SYNCS.EXCH.64 URZ, [UR8+0xc840], UR4 ;  /* 0x00c84004083f75b2 */ /* 0x0022a20008000100 */
[----:B------:R1:W3:Y:S01]  /*0250*/  SYNCS.EXCH.64 URZ, [UR8+0xc848], UR6 ;  /* 0x00c84806083f75b2 */ /* 0x0002e20008000100 */
[----:B------:R-:W-:Y:S01]  /*0260*/  NOP ;  /* 0x0000000000007918 */ /* 0x000fe20000000000 */
.L_x_2:
[----:B------:R-:W4:Y:S01]  /*0270*/  SHFL.IDX PT, R0, R9, RZ, 0x1f ;  /* 0x00001fff09007589 */ /* 0x000f2200000e0000 */
[----:B------:R-:W-:Y:S01]  /*0280*/  NOP ;  /* 0x0000000000007918 */ /* 0x000fe20000000000 */
[----:B----4-:R-:W-:-:S13]  /*0290*/  ISETP.NE.AND P0, PT, R0, RZ, PT ;  /* 0x000000ff0000720c */ /* 0x010fda0003f05270 */
[----:B------:R-:W-:Y:S05]  /*02a0*/  @P0 BRA `(.L_x_3) ;  /* 0x0000000000580947 */ /* 0x000fea0003800000 */
[----:B-1----:R-:W1:Y:S01]  /*02b0*/  S2UR UR5, SR_CgaCtaId ;  /* 0x00000000000579c3 */ /* 0x002e620000008800 */
[----:B------:R-:W-:Y:S01]  /*02c0*/  UMOV UR4, 0x400 ;  /* 0x0000040000047882 */ /* 0x000fe20000000000 */
[----:B------:R-:W-:Y:S01]  /*02d0*/  UMOV UR6, 0x1 ;  /* 0x0000000100067882 */ /* 0x000fe20000000000 */
[----:B------:R-:W-:Y:S01]  /*02e0*/  UMOV UR7, 0x80 ;  /* 0x0000008000077882 */ /* 0x000fe20000000000 */
[----:B------:R-:W-:Y:S01]  /*02f0*/  ELECT P0, URZ, PT ;  /* 0x00000000003f782f */ /* 0x000fe20003800000 */
[----:B-1----:R-:W-:Y:S02]  /*0300*/  ULEA UR8, UR5, UR4, 0x18 ;  /* 0x0000000405087291 */ /* 0x002fe4000f8ec03f */
[----:B------:R-:W-:-:S04]  /*0310*/  UIADD3 UR4, -UR6, 0x100000, URZ ;  /* 0x0010000006047890 */ /* 0x000fc8000fffe13f */
[----:B------:R-:W-:Y:S02]  /*0320*/  USHF.L.U32 UR5, UR4, 0xb, URZ ;  /* 0x0000000b04057899 */ /* 0x000fe4000800063f */
[----:B------:R-:W-:Y:S02]  /*0330*/  USHF.L.U32 UR4, UR4, 0x1, URZ ;  /* 0x0000000104047899 */ /* 0x000fe4000800063f */
[----:B------:R-:W-:-:S04]  /*0340*/  UIADD3 UR6, -UR7, 0x100000, URZ ;  /* 0x0010000007067890 */ /* 0x000fc8000fffe13f */
[----:B------:R-:W-:Y:S02]  /*0350*/  USHF.L.U32 UR7, UR6, 0xb, URZ ;  /* 0x0000000b06077899 */ /* 0x000fe4000800063f */
[----:B------:R-:W-:Y:S01]  /*0360*/  USHF.L.U32 UR6, UR6, 0x1, URZ ;  /* 0x0000000106067899 */ /* 0x000fe2000800063f */
[----:B------:R-:W1:Y:S03]  /*0370*/  FENCE.VIEW.ASYNC.S ;  /* 0x00000000000073c6 */ /* 0x000e660000000000 */
[----:B-1----:R4:W1:Y:S08]  /*0380*/  SYNCS.EXCH.64 URZ, [UR8+0xc800], UR4 ;  /* 0x00c80004083f75b2 */ /* 0x0028700008000100 */
[----:B------:R4:W1:Y:S01]  /*0390*/  SYNCS.EXCH.64 URZ, [UR8+0xc820], UR6 ;  /* 0x00c82006083f75b2 */ /* 0x0008620008000100 */
[----:B------:R4:W1:Y:S01]  /*03a0*/  SYNCS.EXCH.64 URZ, [UR8+0xc808], UR4 ;  /* 0x00c80804083f75b2 */ /* 0x0008620008000100 */
[----:B------:R4:W1:Y:S01]  /*03b0*/  SYNCS.EXCH.64 URZ, [UR8+0xc828], UR6 ;  /* 0x00c82806083f75b2 */ /* 0x0008620008000100 */
[----:B------:R4:W1:Y:S01]  /*03c0*/  SYNCS.EXCH.64 URZ, [UR8+0xc810], UR4 ;  /* 0x00c81004083f75b2 */ /* 0x0008620008000100 */
[----:B------:R4:W1:Y:S01]  /*03d0*/  SYNCS.EXCH.64 URZ, [UR8+0xc830], UR6 ;  /* 0x00c83006083f75b2 */ /* 0x0008620008000100 */
[----:B------:R4:W1:Y:S01]  /*03e0*/  SYNCS.EXCH.64 URZ, [UR8+0xc818], UR4 ;  /* 0x00c81804083f75b2 */ /* 0x0008620008000100 */
[----:B------:R4:W1:Y:S02]  /*03f0*/  SYNCS.EXCH.64 URZ, [UR8+0xc838], UR6 ;  /* 0x00c83806083f75b2 */ /* 0x0008640008000100 */
[----:B----4-:R-:W-:Y:S01]  /*0400*/  NOP ;  /* 0x0000000000007918 */ /* 0x010fe20000000000 */
.L_x_3:
        /* <DEDUP_REMOVED lines=26> */
.L_x_4:
[----:B------:R-:W4:Y:S01]  /*05b0*/  SHFL.IDX PT, R9, R9, RZ, 0x1f ;  /* 0x00001fff09097589 */ /* 0x000f2200000e0000 */
[----:B------:R-:W-:Y:S02]  /*05c0*/  ELECT P0, URZ, PT ;  /* 0x00000000003f782f */ /* 0x000fe40003800000 */
[----:B------:R-:W-:Y:S01]  /*05d0*/  SHF.R.S32.HI R3, RZ, 0x1f, R16 ;  /* 0x0000001fff037819 */ /* 0x000fe20000011410 */
[----:B------:R-:W-:Y:S01]  /*05e0*/  NOP ;  /* 0x0000000000007918 */ /* 0x000fe20000000000 */
[----:B------:R-:W4:Y:S01]  /*05f0*/  S2UR UR44, SR_CTAID.Y ;  /* 0x00000000002c79c3 */ /* 0x000f220000002600 */
[----:B------:R-:W-:Y:S01]  /*0600*/  BSSY B0, `(.L_x_5) ;  /* 0x000003f000007945 */ /* 0x000fe20003800000 */
[----:B------:R-:W-:Y:S01]  /*0610*/  LEA.HI R3, R3, R16, RZ, 0x7 ;  /* 0x0000001003037211 */ /* 0x000fe200078f38ff */
[----:B------:R-:W-:-:S03]  /*0620*/  IMAD.MOV.U32 R8, RZ, RZ, RZ ;  /* 0x000000ffff087224 */ /* 0x000fc600078e00ff */
[----:B------:R-:W-:Y:S02]  /*0630*/  LOP3.LUT R3, R3, 0xffffff80, RZ, 0xc0, !PT ;  /* 0xffffff8003037812 */ /* 0x000fe400078ec0ff */
[----:B------:R-:W4:Y:S03]  /*0640*/  S2UR UR45, SR_CTAID.Z ;  /* 0x00000000002d79c3 */ /* 0x000f260000002700 */
[----:B------:R-:W-:-:S05]  /*0650*/  IMAD.IADD R0, R16, 0x1, -R3 ;  /* 0x0000000110007824 */ /* 0x000fca00078e0a03 */
[----:B-123--:R-:W-:Y:S01]  /*0660*/  BAR.SYNC.DEFER_BLOCKING 0x0 ;  /* 0x0000000000007b1d */ /* 0x00efe20000010000 */
[----:B----4-:R-:W-:-:S13]  /*0670*/  ISETP.EQ.AND P1, PT, R9, RZ, P0 ;  /* 0x000000ff0900720c */ /* 0x010fda0000722270 */
[----:B------:R-:W-:Y:S05]  /*0680*/  @!P1 BRA `(.L_x_6) ;  /* 0x0000000000d89947 */ /* 0x000fea0003800000 */
[----:B------:R-:W1:Y:S01]  /*0690*/  S2R R3, SR_CgaCtaId ;  /* 0x0000000000037919 */ /* 0x000e620000008800 */
[----:B------:R-:W-:Y:S02]  /*06a0*/  MOV R2, 0x400 ;  /* 0x0000040000027802 */ /* 0x000fe40000000f00 */
[----:B------:R-:W-:Y:S02]  /*06b0*/  MOV R4, 0x1 ;  /* 0x0000000100047802 */ /* 0x000fe40000000f00 */
[----:B------:R-:W-:Y:S02]  /*06c0*/  ISETP.NE.AND P3, PT, R0, RZ, PT ;  /* 0x000000ff0000720c */ /* 0x000fe40003f65270 */
[----:B-1----:R-:W-:Y:S02]  /*06d0*/  LEA R3, R3, R2, 0x18 ;  /* 0x0000000203037211 */ /* 0x002fe400078ec0ff */
[----:B------:R-:W-:-:S04]  /*06e0*/  SHF.L.U32 R2, R4, 0x1f, RZ ;  /* 0x0000001f04027819 */ /* 0x000fc800000006ff */
[----:B------:R-:W1:Y:S02]  /*06f0*/  SYNCS.PHASECHK.TRANS64.TRYWAIT P2, [R3+URZ+0xc848], R2 ;  /* 0x00c84802030075a7 */ /* 0x000e64000804017f */
[----:B-1----:R-:W-:Y:S05]  /*0700*/  @!P2 BRA `(.L_x_7) ;  /* 0x0000009c008ca947 */ /* 0x002fea0003800000 */
.L_x_78:
[----:B------:R-:W-:Y:S05]  /*0710*/  @P3 BRA `(.L_x_8) ;  /* 0x0000000000143947 */ /* 0x000fea0003800000 */
[----:B------:R-:W-:Y:S01]  /*0720*/  LOP3.LUT P2, RZ, R16, 0x1f, RZ, 0xc0, !PT ;  /* 0x0000001f10ff7812 */ /* 0x000fe2000784c0ff */
[----:B-1----:R-:W-:-:S04]  /*0730*/  IMAD.MOV.U32 R2, RZ, RZ, 0x2800 ;  /* 0x00002800ff027424 */ /* 0x002fc800078e00ff */
[----:B------:R2:W-:Y:S08]  /*0740*/  SYNCS.ARRIVE.TRANS64 RZ, [R3+URZ+0xc840], R2 ;  /* 0x00c8400203ff79a7 */ /* 0x0005f0000800003f */
[----:B------:R-:W-:Y:S05]  /*0750*/  @!P2 BRA `(.L_x_8) ;  /* 0x000000000004a947 */ /* 0x000fea0003800000 */
[----:B------:R-:W-:Y:S01]  /*0760*/  BPT.TRAP 0x1 ;  /* 0x000000040000795c */ /* 0x000fe20000300000 */
.L_x_8:
[----:B------:R-:W3:Y:S01]  /*0770*/  S2UR UR11, SR_CTAID.X ;  /* 0x00000000000b79c3 */ /* 0x000ee20000002500 */
[----:B------:R-:W-:Y:S01]  /*0780*/  R2UR UR8, R3 ;  /* 0x00000000030872ca */ /* 0x000fe200000e0000 */
[----:B------:R-:W-:Y:S01]  /*0790*/  ULDC.64 UR4, c[0x0][0x198] ;  /* 0x0000660000047ab9 */ /* 0x000fe20000000a00 */
[----:B------:R-:W-:Y:S01]  /*07a0*/  UMOV UR6, 0x0 ;  /* 0x0000000000067882 */ /* 0x000fe20000000000 */
[----:B------:R-:W-:Y:S01]  /*07b0*/  UIADD3 UR4, UP0, UR4, 0xf0, URZ ;  /* 0x000000f004047890 */ /* 0x000fe2000ff1e03f */
[----:B------:R-:W-:Y:S01]  /*07c0*/  UMOV UR7, 0x10000000 ;  /* 0x1000000000077882 */ /* 0x000fe20000000000 */
[----:B------:R-:W-:Y:S02]  /*07d0*/  UMOV UR10, URZ ;  /* 0x0000003f000a7c82 */ /* 0x000fe40008000000 */
[----:B------:R-:W-:Y:S01]  /*07e0*/  UIADD3.X UR5, URZ, UR5, URZ, UP0, !UPT ;  /* 0x000000053f057290 */ /* 0x000fe200087fe43f */
[----:B------:R-:W-:Y:S01]  /*07f0*/  UMOV UR12, UR44 ;  /* 0x0000002c000c7c82 */ /* 0x000fe20008000000 */
[----:B------:R-:W-:Y:S01]  /*0800*/  UMOV UR13, UR45 ;  /* 0x0000002d000d7c82 */ /* 0x000fe20008000000 */
[----:B------:R-:W-:Y:S01]  /*0810*/  UMOV UR34, 0x10 ;  /* 0x0000001000227882 */ /* 0x000fe20000000000 */
[----:B------:R-:W-:-:S02]  /*0820*/  UMOV UR36, UR44 ;  /* 0x0000002c00247c82 */ /* 0x000fc40008000000 */
[----:B------:R-:W-:Y:S02]  /*0830*/  UIADD3 UR9, UR8, 0xc840, URZ ;  /* 0x0000c84008097890 */ /* 0x000fe4000fffe03f */
[----:B------:R-:W-:Y:S02]  /*0840*/  UIADD3 UR32, UR8, 0x800, URZ ;  /* 0x0000080008207890 */ /* 0x000fe4000fffe03f */
[----:B------:R-:W-:Y:S02]  /*0850*/  UIADD3 UR24, UR8, 0x1000, URZ ;  /* 0x0000100008187890 */ /* 0x000fe4000fffe03f */
[----:B------:R-:W-:Y:S02]  /*0860*/  UIADD3 UR16, UR8, 0x1800, URZ ;  /* 0x0000180008107890 */ /* 0x000fe4000fffe03f */
[----:B------:R-:W-:Y:S02]  /*0870*/  UIADD3 UR40, UR8, 0x2000, URZ ;  /* 0x0000200008287890 */ /* 0x000fe4000fffe03f */
[----:B---3--:R-:W-:Y:S01]  /*0880*/  USHF.L.U32 UR11, UR11, 0x6, URZ ;  /* 0x000000060b0b7899 */ /* 0x008fe2000800063f */
[----:B------:R-:W-:Y:S01]  /*0890*/  UMOV UR37, UR45 ;  /* 0x0000002d00257c82 */ /* 0x000fe20008000000 */
[----:B------:R-:W-:Y:S01]  /*08a0*/  UMOV UR33, UR9 ;  /* 0x0000000900217c82 */ /* 0x000fe20008000000 */
[----:B------:R-:W-:Y:S01]  /*08b0*/  UMOV UR26, 0x20 ;  /* 0x00000020001a7882 */ /* 0x000fe20000000000 */
[----:B------:R-:W-:Y:S01]  /*08c0*/  UMOV UR28, UR44 ;  /* 0x0000002c001c7c82 */ /* 0x000fe20008000000 */
[----:B------:R-:W-:-:S02]  /*08d0*/  UMOV UR29, UR45 ;  /* 0x0000002d001d7c82 */ /* 0x000fc40008000000 */
[----:B------:R-:W-:Y:S01]  /*08e0*/  UMOV UR35, UR11 ;  /* 0x0000000b00237c82 */ /* 0x000fe20008000000 */
[----:B------:R-:W-:Y:S01]  /*08f0*/  UMOV UR25, UR9 ;  /* 0x0000000900197c82 */ /* 0x000fe20008000000 */
[----:B------:R-:W-:Y:S01]  /*0900*/  UMOV UR27, UR11 ;  /* 0x0000000b001b7c82 */ /* 0x000fe20008000000 */
[----:B------:R3:W-:Y:S01]  /*0910*/  UTMALDG.4D [UR8], [UR4], desc[UR6] ;  /* 0x00000608040075b4 */ /* 0x0007e20008019000 */
[----:B------:R-:W-:Y:S01]  /*0920*/  UMOV UR18, 0x30 ;  /* 0x0000003000127882 */ /* 0x000fe20000000000 */
[----:B------:R-:W-:Y:S01]  /*0930*/  UMOV UR20, UR44 ;  /* 0x0000002c00147c82 */ /* 0x000fe20008000000 */
[----:B------:R-:W-:Y:S01]  /*0940*/  UMOV UR21, UR45 ;  /* 0x0000002d00157c82 */ /* 0x000fe20008000000 */
[----:B------:R-:W-:Y:S01]  /*0950*/  UMOV UR17, UR9 ;  /* 0x0000000900117c82 */ /* 0x000fe20008000000 */
[----:B------:R-:W-:Y:S01]  /*0960*/  UMOV UR19, UR11 ;  /* 0x0000000b00137c82 */ /* 0x000fe20008000000 */
[----:B------:R-:W-:Y:S01]  /*0970*/  UMOV UR42, 0x40 ;  /* 0x00000040002a7882 */ /* 0x000fe20000000000 */
[----:B------:R-:W-:Y:S01]  /*0980*/  UMOV UR41, UR9 ;  /* 0x0000000900297c82 */ /* 0x000fe20008000000 */
[----:B------:R3:W-:Y:S01]  /*0990*/  UTMALDG.4D [UR32], [UR4], desc[UR6] ;  /* 0x00000620040075b4 */ /* 0x0007e20008019000 */
[----:B------:R-:W-:Y:S01]  /*09a0*/  UMOV UR43, UR11 ;  /* 0x0000000b002b7c82 */ /* 0x000fe20008000000 */
[----:B------:R3:W-:Y:S01]  /*09b0*/  UTMALDG.4D [UR24], [UR4], desc[UR6] ;  /* 0x00000618040075b4 */ /* 0x0007e20008019000 */
[----:B------:R3:W-:Y:S01]  /*09c0*/  UTMALDG.4D [UR16], [UR4], desc[UR6] ;  /* 0x00000610040075b4 */ /* 0x0007e20008019000 */
[----:B------:R3:W-:Y:S02]  /*09d0*/  UTMALDG.4D [UR40], [UR4], desc[UR6] ;  /* 0x00000628040075b4 */ /* 0x0007e40008019000 */
[----:B---3--:R-:W-:Y:S01]  /*09e0*/  NOP ;  /* 0x0000000000007918 */ /* 0x008fe20000000000 */
.L_x_6:
[----:B------:R-:W-:Y:S05]  /*09f0*/  BSYNC B0 ;  /* 0x0000000000007941 */ /* 0x000fea0003800000 */
.L_x_5:
[----:B------:R-:W3:Y:S01]  /*0a00*/  LDC R13, c[0x0][0x28c] ;  /* 0x0000a300ff0d7b82 */ /* 0x000ee20000000800 */
[----:B------:R-:W-:Y:S01]  /*0a10*/  BSSY B0, `(.L_x_9) ;  /* 0x00000f9000007945 */ /* 0x000fe20003800000 */
[----:B------:R-:W-:Y:S01]  /*0a20*/  MOV R6, 0x1 ;  /* 0x0000000100067802 */ /* 0x000fe20000000f00 */
[----:B------:R-:W-:Y:S02]  /*0a30*/  IMAD.MOV.U32 R4, RZ, RZ, 0x1 ;  /* 0x00000001ff047424 */ /* 0x000fe400078e00ff */
[----:B------:R-:W-:Y:S02]  /*0a40*/  IMAD.MOV.U32 R5, RZ, RZ, RZ ;  /* 0x000000ffff057224 */ /* 0x000fe400078e00ff */
[----:B---3--:R-:W-:-:S05]  /*0a50*/  VIADD R19, R13, 0x3f ;  /* 0x0000003f0d137836 */ /* 0x008fca0000000000 */
[----:B-12---:R-:W-:-:S04]  /*0a60*/  SHF.R.S32.HI R2, RZ, 0x1f, R19 ;  /* 0x0000001fff027819 */ /* 0x006fc80000011413 */
[----:B------:R-:W-:-:S04]  /*0a70*/  LEA.HI R19, R2, R19, RZ, 0x6 ;  /* 0x0000001302137211 */ /* 0x000fc800078f30ff */
[----:B------:R-:W-:-:S04]  /*0a80*/  SHF.R.S32.HI R7, RZ, 0x6, R19 ;  /* 0x00000006ff077819 */ /* 0x000fc80000011413 */
[----:B------:R-:W-:Y:S01]  /*0a90*/  SHF.L.U32 R7, R7, 0x1, RZ ;  /* 0x0000000107077819 */ /* 0x000fe200000006ff */
[----:B------:R-:W-:Y:S06]  /*0aa0*/  @!P1 BRA `(.L_x_10) ;  /* 0x0000000c00bc9947 */ /* 0x000fec0003800000 */
[----:B------:R-:W-:Y:S01]  /*0ab0*/  ISETP.GE.AND P1, PT, R13, 0x1, PT ;  /* 0x000000010d00780c */ /* 0x000fe20003f26270 */
[----:B------:R-:W-:Y:S01]  /*0ac0*/  IMAD.MOV.U32 R8, RZ, RZ, RZ ;  /* 0x000000ffff087224 */ /* 0x000fe200078e00ff */
[----:B------:R-:W-:Y:S01]  /*0ad0*/  LOP3.LUT R12, R16, 0x1f, RZ, 0xc0, !PT ;  /* 0x0000001f100c7812 */ /* 0x000fe200078ec0ff */
[----:B------:R-:W-:-:S10]  /*0ae0*/  IMAD.MOV.U32 R5, RZ, RZ, RZ ;  /* 0x000000ffff057224 */ /* 0x000fd400078e00ff */
        /* <DEDUP_REMOVED lines=9> */
.L_x_79:
[----:B------:R-:W-:Y:S01]  /*0b80*/  IMAD.MOV.U32 R5, RZ, RZ, 0x1 ;  /* 0x00000001ff057424 */ /* 0x000fe200078e00ff */
[----:B------:R-:W-:Y:S06]  /*0b90*/  @P2 BRA `(.L_x_13) ;  /* 0x0000000000142947 */ /* 0x000fec0003800000 */
[----:B------:R-:W-:Y:S01]  /*0ba0*/  ISETP.NE.AND P1, PT, R12, RZ, PT ;  /* 0x000000ff0c00720c */ /* 0x000fe20003f25270 */
[----:B-1----:R-:W-:-:S04]  /*0bb0*/  IMAD.MOV.U32 R3, RZ, RZ, 0x2800 ;  /* 0x00002800ff037424 */ /* 0x002fc800078e00ff */
[----:B------:R2:W-:Y:S08]  /*0bc0*/  SYNCS.ARRIVE.TRANS64 RZ, [R2+URZ+0xc800], R3 ;  /* 0x00c8000302ff79a7 */ /* 0x0005f0000800003f */
[----:B------:R-:W-:Y:S05]  /*0bd0*/  @!P1 BRA `(.L_x_13) ;  /* 0x0000000000049947 */ /* 0x000fea0003800000 */
[----:B------:R-:W-:Y:S01]  /*0be0*/  BPT.TRAP 0x1 ;  /* 0x000000040000795c */ /* 0x000fe20000300000 */
.L_x_13:
[----:B-12---:R-:W1:Y:S01]  /*0bf0*/  S2R R3, SR_CgaCtaId ;  /* 0x0000000000037919 */ /* 0x006e620000008800 */
[----:B------:R-:W-:Y:S01]  /*0c00*/  R2UR UR9, R2 ;  /* 0x00000000020972ca */ /* 0x000fe200000e0000 */
[----:B------:R-:W-:Y:S01]  /*0c10*/  ULDC.64 UR4, c[0x0][0x198] ;  /* 0x0000660000047ab9 */ /* 0x000fe20000000a00 */
[----:B------:R-:W-:Y:S01]  /*0c20*/  UMOV UR6, 0x0 ;  /* 0x0000000000067882 */ /* 0x000fe20000000000 */
[----:B------:R-:W-:Y:S01]  /*0c30*/  UIADD3 UR4, UP0, UR4, 0x1f0, URZ ;  /* 0x000001f004047890 */ /* 0x000fe2000ff1e03f */
[----:B------:R-:W-:Y:S01]  /*0c40*/  MOV R2, 0x400 ;  /* 0x0000040000027802 */ /* 0x000fe20000000f00 */
[----:B------:R-:W-:Y:S01]  /*0c50*/  UMOV UR7, 0x10000000 ;  /* 0x1000000000077882 */ /* 0x000fe20000000000 */
[----:B------:R-:W-:Y:S01]  /*0c60*/  UMOV UR42, URZ ;  /* 0x0000003f002a7c82 */ /* 0x000fe20008000000 */
[----:B------:R-:W-:Y:S01]  /*0c70*/  UIADD3.X UR5, URZ, UR5, URZ, UP0, !UPT ;  /* 0x000000053f057290 */ /* 0x000fe200087fe43f */
[----:B------:R-:W-:Y:S01]  /*0c80*/  ISETP.NE.AND P2, PT, R0, RZ, PT ;  /* 0x000000ff0000720c */ /* 0x000fe20003f45270 */
[----:B------:R-:W-:Y:S01]  /*0c90*/  UMOV UR43, URZ ;  /* 0x0000003f002b7c82 */ /* 0x000fe20008000000 */
[----:B------:R-:W-:Y:S01]  /*0ca0*/  UMOV UR26, 0x10 ;  /* 0x00000010001a7882 */ /* 0x000fe20000000000 */
[----:B------:R-:W-:Y:S01]  /*0cb0*/  UMOV UR28, UR44 ;  /* 0x0000002c001c7c82 */ /* 0x000fe20008000000 */
[----:B------:R-:W-:Y:S01]  /*0cc0*/  UMOV UR29, UR45 ;  /* 0x0000002d001d7c82 */ /* 0x000fe20008000000 */
[----:B------:R-:W-:-:S02]  /*0cd0*/  UIADD3 UR40, UR9, 0x2800, URZ ;  /* 0x0000280009287890 */ /* 0x000fc4000fffe03f */
[----:B------:R-:W-:Y:S02]  /*0ce0*/  UIADD3 UR41, UR9, 0xc800, URZ ;  /* 0x0000c80009297890 */ /* 0x000fe4000fffe03f */
[----:B------:R-:W-:Y:S02]  /*0cf0*/  UIADD3 UR24, UR9, 0x3000, URZ ;  /* 0x0000300009187890 */ /* 0x000fe4000fffe03f */
[----:B------:R-:W-:Y:S02]  /*0d00*/  UIADD3 UR16, UR9, 0x3800, URZ ;  /* 0x0000380009107890 */ /* 0x000fe4000fffe03f */
[----:B------:R-:W-:Y:S01]  /*0d10*/  UIADD3 UR8, UR9, 0x4000, URZ ;  /* 0x0000400009087890 */ /* 0x000fe2000fffe03f */
[----:B------:R-:W-:Y:S02]  /*0d20*/  UMOV UR27, UR43 ;  /* 0x0000002b001b7c82 */ /* 0x000fe40008000000 */
[----:B------:R2:W-:Y:S01]  /*0d30*/  UTMALDG.4D [UR40], [UR4], desc[UR6] ;  /* 0x00000628040075b4 */ /* 0x0005e20008019000 */
[----:B------:R-:W-:Y:S01]  /*0d40*/  UMOV UR25, UR41 ;  /* 0x0000002900197c82 */ /* 0x000fe20008000000 */
[----:B------:R-:W-:Y:S01]  /*0d50*/  UMOV UR18, 0x20 ;  /* 0x0000002000127882 */ /* 0x000fe20000000000 */
[----:B------:R-:W-:Y:S01]  /*0d60*/  UMOV UR20, UR44 ;  /* 0x0000002c00147c82 */ /* 0x000fe20008000000 */
[----:B------:R-:W-:Y:S01]  /*0d70*/  UMOV UR21, UR45 ;  /* 0x0000002d00157c82 */ /* 0x000fe20008000000 */
[----:B------:R-:W-:Y:S01]  /*0d80*/  UMOV UR19, UR43 ;  /* 0x0000002b00137c82 */ /* 0x000fe20008000000 */
[----:B------:R-:W-:Y:S01]  /*0d90*/  UMOV UR17, UR41 ;  /* 0x0000002900117c82 */ /* 0x000fe20008000000 */
[----:B-1----:R-:W-:Y:S01]  /*0da0*/  LEA R4, R3, R2, 0x18 ;  /* 0x0000000203047211 */ /* 0x002fe200078ec0ff */
[----:B------:R-:W-:Y:S01]  /*0db0*/  UMOV UR10, 0x30 ;  /* 0x00000030000a7882 */ /* 0x000fe20000000000 */
[----:B------:R-:W-:Y:S01]  /*0dc0*/  MOV R3, 0x1 ;  /* 0x0000000100037802 */ /* 0x000fe20000000f00 */
[----:B------:R1:W-:Y:S01]  /*0dd0*/  UTMALDG.4D [UR24], [UR4], desc[UR6] ;  /* 0x00000618040075b4 */ /* 0x0003e20008019000 */
[----:B------:R-:W-:Y:S01]  /*0de0*/  UMOV UR12, UR44 ;  /* 0x0000002c000c7c82 */ /* 0x000fe20008000000 */
[----:B------:R-:W-:Y:S01]  /*0df0*/  UMOV UR13, UR45 ;  /* 0x0000002d000d7c82 */ /* 0x000fe20008000000 */
[----:B------:R-:W-:Y:S01]  /*0e00*/  SHF.L.U32 R3, R3, 0x1f, RZ ;  /* 0x0000001f03037819 */ /* 0x000fe200000006ff */
[----:B------:R-:W-:Y:S01]  /*0e10*/  UMOV UR11, UR43 ;  /* 0x0000002b000b7c82 */ /* 0x000fe20008000000 */
[----:B------:R-:W-:Y:S01]  /*0e20*/  IMAD R2, R5, 0x8, R4 ;  /* 0x0000000805027824 */ /* 0x000fe200078e0204 */
[----:B------:R1:W-:Y:S01]  /*0e30*/  UTMALDG.4D [UR16], [UR4], desc[UR6] ;  /* 0x00000610040075b4 */ /* 0x0003e20008019000 */
[----:B--2---:R-:W-:Y:S01]  /*0e40*/  UIADD3 UR40, UR9, 0x4800, URZ ;  /* 0x0000480009287890 */ /* 0x004fe2000fffe03f */
[----:B------:R-:W-:-:S02]  /*0e50*/  UMOV UR42, 0x40 ;  /* 0x00000040002a7882 */ /* 0x000fc40000000000 */
[----:B------:R-:W-:Y:S02]  /*0e60*/  UMOV UR9, UR41 ;  /* 0x0000002900097c82 */ /* 0x000fe40008000000 */
[----:B------:R1:W-:Y:S04]  /*0e70*/  UTMALDG.4D [UR8], [UR4], desc[UR6] ;  /* 0x00000608040075b4 */ /* 0x0003e80008019000 */
[----:B------:R1:W-:Y:S01]  /*0e80*/  UTMALDG.4D [UR40], [UR4], desc[UR6] ;  /* 0x00000628040075b4 */ /* 0x0003e20008019000 */
[----:B------:R-:W2:Y:S02]  /*0e90*/  SYNCS.PHASECHK.TRANS64.TRYWAIT P1, [R2+URZ+0xc820], R3 ;  /* 0x00c82003020075a7 */ /* 0x000ea4000802017f */
[----:B-12---:R-:W-:Y:S05]  /*0ea0*/  @!P1 BRA `(.L_x_14) ;  /* 0x0000009400cc9947 */ /* 0x006fea0003800000 */
.L_x_80:
[----:B------:R-:W-:Y:S01]  /*0eb0*/  IMAD.MOV.U32 R8, RZ, RZ, 0x1 ;  /* 0x00000001ff087424 */ /* 0x000fe200078e00ff */
[----:B------:R-:W-:Y:S06]  /*0ec0*/  @P2 BRA `(.L_x_15) ;  /* 0x0000000000142947 */ /* 0x000fec0003800000 */
[----:B------:R-:W-:Y:S02]  /*0ed0*/  ISETP.NE.AND P1, PT, R12, RZ, PT ;  /* 0x000000ff0c00720c */ /* 0x000fe40003f25270 */
[----:B-1----:R-:W-:-:S04]  /*0ee0*/  MOV R3, 0x2800 ;  /* 0x0000280000037802 */ /* 0x002fc80000000f00 */
[----:B------:R2:W-:Y:S07]  /*0ef0*/  SYNCS.ARRIVE.TRANS64 RZ, [R2+URZ+0xc800], R3 ;  /* 0x00c8000302ff79a7 */ /* 0x0005ee000800003f */
[----:B------:R-:W-:Y:S05]  /*0f00*/  @!P1 BRA `(.L_x_15) ;  /* 0x0000000000049947 */ /* 0x000fea0003800000 */
[----:B------:R-:W-:Y:S01]  /*0f10*/  BPT.TRAP 0x1 ;  /* 0x000000040000795c */ /* 0x000fe20000300000 */
.L_x_15:
[C---:B------:R-:W-:Y:S01]  /*0f20*/  IMAD R4, R5.reuse, 0x2800, R4 ;  /* 0x0000280005047824 */ /* 0x040fe200078e0204 */
[----:B------:R-:W-:Y:S01]  /*0f30*/  R2UR UR33, R2 ;  /* 0x00000000022172ca */ /* 0x000fe200000e0000 */
[----:B------:R-:W-:Y:S01]  /*0f40*/  ULDC.64 UR4, c[0x0][0x198] ;  /* 0x0000660000047ab9 */ /* 0x000fe20000000a00 */
[----:B------:R-:W-:Y:S01]  /*0f50*/  UMOV UR35, URZ ;  /* 0x0000003f00237c82 */ /* 0x000fe20008000000 */
[----:B------:R-:W-:Y:S01]  /*0f60*/  UIADD3 UR4, UP0, UR4, 0x2f0, URZ ;  /* 0x000002f004047890 */ /* 0x000fe2000ff1e03f */
[----:B------:R-:W-:Y:S01]  /*0f70*/  R2UR UR40, R4 ;  /* 0x00000000042872ca */ /* 0x000fe200000e0000 */
[----:B------:R-:W-:Y:S01]  /*0f80*/  UMOV UR6, 0x0 ;  /* 0x0000000000067882 */ /* 0x000fe20000000000 */
[----:B------:R-:W-:Y:S01]  /*0f90*/  UMOV UR7, 0x10000000 ;  /* 0x1000000000077882 */ /* 0x000fe20000000000 */
[----:B------:R-:W-:Y:S01]  /*0fa0*/  UIADD3.X UR5, URZ, UR5, URZ, UP0, !UPT ;  /* 0x000000053f057290 */ /* 0x000fe200087fe43f */
[----:B------:R-:W-:Y:S01]  /*0fb0*/  VIADD R5, R5, 0x1 ;  /* 0x0000000105057836 */ /* 0x000fe20000000000 */
[----:B------:R-:W-:Y:S01]  /*0fc0*/  UMOV UR34, URZ ;  /* 0x0000003f00227c82 */ /* 0x000fe20008000000 */
[----:B------:R-:W-:Y:S01]  /*0fd0*/  UMOV UR36, UR44 ;  /* 0x0000002c00247c82 */ /* 0x000fe20008000000 */
[----:B------:R-:W-:Y:S01]  /*0fe0*/  UMOV UR37, UR45 ;  /* 0x0000002d00257c82 */ /* 0x000fe20008000000 */
[----:B------:R-:W-:Y:S01]  /*0ff0*/  UMOV UR26, 0x10 ;  /* 0x00000010001a7882 */ /* 0x000fe20000000000 */
[----:B------:R-:W-:Y:S01]  /*1000*/  UIADD3 UR33, UR33, 0xc800, URZ ;  /* 0x0000c80021217890 */ /* 0x000fe2000fffe03f */
[----:B------:R-:W-:Y:S01]  /*1010*/  UMOV UR28, UR44 ;  /* 0x0000002c001c7c82 */ /* 0x000fe20008000000 */
[----:B------:R-:W-:-:S02]  /*1020*/  UMOV UR29, UR45 ;  /* 0x0000002d001d7c82 */ /* 0x000fc40008000000 */
[----:B------:R-:W-:Y:S02]  /*1030*/  UIADD3 UR32, UR40, 0x2800, URZ ;  /* 0x0000280028207890 */ /* 0x000fe4000fffe03f */
[----:B------:R-:W-:Y:S02]  /*1040*/  UIADD3 UR24, UR40, 0x3000, URZ ;  /* 0x0000300028187890 */ /* 0x000fe4000fffe03f */
[----:B------:R-:W-:Y:S02]  /*1050*/  UIADD3 UR16, UR40, 0x3800, URZ ;  /* 0x0000380028107890 */ /* 0x000fe4000fffe03f */
[----:B------:R-:W-:Y:S02]  /*1060*/  UIADD3 UR8, UR40, 0x4000, URZ ;  /* 0x0000400028087890 */ /* 0x000fe4000fffe03f */
[----:B------:R-:W-:Y:S01]  /*1070*/  UIADD3 UR40, UR40, 0x4800, URZ ;  /* 0x0000480028287890 */ /* 0x000fe2000fffe03f */
[----:B------:R3:W-:Y:S01]  /*1080*/  UTMALDG.4D [UR32], [UR4], desc[UR6] ;  /* 0x00000620040075b4 */ /* 0x0007e20008019000 */
[----:B------:R-:W-:Y:S01]  /*1090*/  UMOV UR27, UR35 ;  /* 0x00000023001b7c82 */ /* 0x000fe20008000000 */
[----:B------:R-:W-:Y:S01]  /*10a0*/  UMOV UR25, UR33 ;  /* 0x0000002100197c82 */ /* 0x000fe20008000000 */
[----:B------:R-:W-:Y:S01]  /*10b0*/  UMOV UR18, 0x20 ;  /* 0x0000002000127882 */ /* 0x000fe20000000000 */
[----:B------:R-:W-:Y:S01]  /*10c0*/  UMOV UR20, UR44 ;  /* 0x0000002c00147c82 */ /* 0x000fe20008000000 */
[----:B------:R-:W-:Y:S01]  /*10d0*/  UMOV UR21, UR45 ;  /* 0x0000002d00157c82 */ /* 0x000fe20008000000 */
[----:B------:R-:W-:Y:S01]  /*10e0*/  UMOV UR19, UR35 ;  /* 0x0000002300137c82 */ /* 0x000fe20008000000 */
[----:B------:R-:W-:Y:S01]  /*10f0*/  UMOV UR17, UR33 ;  /* 0x0000002100117c82 */ /* 0x000fe20008000000 */
[----:B------:R-:W-:Y:S01]  /*1100*/  UMOV UR10, 0x30 ;  /* 0x00000030000a7882 */ /* 0x000fe20000000000 */
[----:B------:R-:W-:Y:S01]  /*1110*/  UMOV UR12, UR44 ;  /* 0x0000002c000c7c82 */ /* 0x000fe20008000000 */
[----:B------:R-:W-:Y:S01]  /*1120*/  UMOV UR13, UR45 ;  /* 0x0000002d000d7c82 */ /* 0x000fe20008000000 */
[----:B------:R3:W-:Y:S01]  /*1130*/  UTMALDG.4D [UR24], [UR4], desc[UR6] ;  /* 0x00000618040075b4 */ /* 0x0007e20008019000 */
[----:B------:R-:W-:Y:S01]  /*1140*/  UMOV UR11, UR35 ;  /* 0x00000023000b7c82 */ /* 0x000fe20008000000 */
[----:B------:R-:W-:Y:S01]  /*1150*/  UMOV UR9, UR33 ;  /* 0x0000002100097c82 */ /* 0x000fe20008000000 */
[----:B------:R-:W-:Y:S01]  /*1160*/  UMOV UR42, 0x40 ;  /* 0x00000040002a7882 */ /* 0x000fe20000000000 */
[----:B------:R-:W-:Y:S01]  /*1170*/  UMOV UR43, UR35 ;  /* 0x00000023002b7c82 */ /* 0x000fe20008000000 */
[----:B------:R-:W-:Y:S01]  /*1180*/  UMOV UR41, UR33 ;  /* 0x0000002100297c82 */ /* 0x000fe20008000000 */
[----:B------:R3:W-:Y:S01]  /*1190*/  UTMALDG.4D [UR16], [UR4], desc[UR6] ;  /* 0x00000610040075b4 */ /* 0x0007e20008019000 */
[----:B------:R3:W-:Y:S01]  /*11a0*/  UTMALDG.4D [UR8], [UR4], desc[UR6] ;  /* 0x00000608040075b4 */ /* 0x0007e20008019000 */
[----:B------:R3:W-:Y:S02]  /*11b0*/  UTMALDG.4D [UR40], [UR4], desc[UR6] ;  /* 0x00000628040075b4 */ /* 0x0007e40008019000 */
[----:B---3--:R-:W-:Y:S01]  /*11c0*/  NOP ;  /* 0x0000000000007918 */ /* 0x008fe20000000000 */
.L_x_11:
[----:B------:R-:W-:Y:S01]  /*11d0*/  ISETP.GE.AND P1, PT, R13, 0x41, PT ;  /* 0x000000410d00780c */ /* 0x000fe20003f26270 */
[----:B------:R-:W-:-:S12]  /*11e0*/  IMAD.MOV.U32 R4, RZ, RZ, 0x1 ;  /* 0x00000001ff047424 */ /* 0x000fd800078e00ff */
[----:B------:R-:W-:Y:S05]  /*11f0*/  @!P1 BRA `(.L_x_16) ;  /* 0x0000000400e49947 */ /* 0x000fea0003800000 */
[----:B-12---:R-:W1:Y:S01]  /*1200*/  S2R R3, SR_CgaCtaId ;  /* 0x0000000000037919 */ /* 0x006e620000008800 */
[----:B------:R-:W-:Y:S02]  /*1210*/  MOV R2, 0x400 ;  /* 0x0000040000027802 */ /* 0x000fe40000000f00 */
[----:B------:R-:W-:Y:S02]  /*1220*/  MOV R4, 0x1 ;  /* 0x0000000100047802 */ /* 0x000fe40000000f00 */
[----:B------:R-:W-:Y:S02]  /*1230*/  ISETP.NE.AND P2, PT, R0, RZ, PT ;  /* 0x000000ff0000720c */ /* 0x000fe40003f45270 */
[----:B------:R-:W-:Y:S02]  /*1240*/  SHF.L.U32 R4, R4, 0x1f, RZ ;  /* 0x0000001f04047819 */ /* 0x000fe400000006ff */
[----:B-1----:R-:W-:-:S05]  /*1250*/  LEA R2, R3, R2, 0x18 ;  /* 0x0000000203027211 */ /* 0x002fca00078ec0ff */
[----:B------:R-:W-:-:S04]  /*1260*/  IMAD R3, R5, 0x8, R2 ;  /* 0x0000000805037824 */ /* 0x000fc800078e0202 */
[----:B------:R-:W1:Y:S02]  /*1270*/  SYNCS.PHASECHK.TRANS64.TRYWAIT P1, [R3+URZ+0xc820], R4 ;  /* 0x00c82004030075a7 */ /* 0x000e64000802017f */
[----:B-1----:R-:W-:Y:S05]  /*1280*/  @!P1 BRA `(.L_x_17) ;  /* 0x0000009000e89947 */ /* 0x002fea0003800000 */
.L_x_81:
[----:B------:R-:W-:Y:S05]  /*1290*/  @P2 BRA `(.L_x_18) ;  /* 0x0000000000142947 */ /* 0x000fea0003800000 */
[----:B------:R-:W-:Y:S01]  /*12a0*/  ISETP.NE.AND P1, PT, R12, RZ, PT ;  /* 0x000000ff0c00720c */ /* 0x000fe20003f25270 */
[----:B-1----:R-:W-:-:S04]  /*12b0*/  IMAD.MOV.U32 R4, RZ, RZ, 0x2800 ;  /* 0x00002800ff047424 */ /* 0x002fc800078e00ff */
[----:B------:R2:W-:Y:S08]  /*12c0*/  SYNCS.ARRIVE.TRANS64 RZ, [R3+URZ+0xc800], R4 ;  /* 0x00c8000403ff79a7 */ /* 0x0005f0000800003f */
[----:B------:R-:W-:Y:S05]  /*12d0*/  @!P1 BRA `(.L_x_18) ;  /* 0x0000000000049947 */ /* 0x000fea0003800000 */
[----:B------:R-:W-:Y:S01]  /*12e0*/  BPT.TRAP 0x1 ;  /* 0x000000040000795c */ /* 0x000fe20000300000 */
.L_x_18:
[----:B------:R-:W3:Y:S01]  /*12f0*/  S2R R11, SR_CgaCtaId ;  /* 0x00000000000b7919 */ /* 0x000ee20000008800 */
[----:B------:R-:W-:Y:S01]  /*1300*/  IMAD R2, R5, 0x2800, R2 ;  /* 0x0000280005027824 */ /* 0x000fe200078e0202 */
[----:B------:R-:W-:Y:S01]  /*1310*/  R2UR UR27, R8 ;  /* 0x00000000081b72ca */ /* 0x000fe200000e0000 */
[----:B------:R-:W-:Y:S01]  /*1320*/  ULDC.64 UR4, c[0x0][0x198] ;  /* 0x0000660000047ab9 */ /* 0x000fe20000000a00 */
[----:B------:R-:W-:Y:S01]  /*1330*/  R2UR UR25, R3 ;  /* 0x00000000031972ca */ /* 0x000fe200000e0000 */
[----:B------:R-:W-:Y:S01]  /*1340*/  UIADD3 UR4, UP0, UR4, 0x1f0, URZ ;  /* 0x000001f004047890 */ /* 0x000fe2000ff1e03f */
[----:B------:R-:W-:Y:S01]  /*1350*/  R2UR UR9, R2 ;  /* 0x00000000020972ca */ /* 0x000fe200000e0000 */
[----:B------:R-:W-:Y:S01]  /*1360*/  UMOV UR6, 0x0 ;  /* 0x0000000000067882 */ /* 0x000fe20000000000 */
[----:B------:R-:W-:Y:S01]  /*1370*/  IADD3 R5, R5, 0x1, RZ ;  /* 0x0000000105057810 */ /* 0x000fe20007ffe0ff */
[----:B------:R-:W-:Y:S01]  /*1380*/  UIADD3.X UR5, URZ, UR5, URZ, UP0, !UPT ;  /* 0x000000053f057290 */ /* 0x000fe200087fe43f */
[----:B------:R-:W-:Y:S01]  /*1390*/  MOV R2, 0x400 ;  /* 0x0000040000027802 */ /* 0x000fe20000000f00 */
[----:B------:R-:W-:Y:S01]  /*13a0*/  UMOV UR7, 0x10000000 ;  /* 0x1000000000077882 */ /* 0x000fe20000000000 */
[----:B------:R-:W-:Y:S01]  /*13b0*/  UMOV UR26, URZ ;  /* 0x0000003f001a7c82 */ /* 0x000fe20008000000 */
[----:B------:R-:W-:Y:S01]  /*13c0*/  UMOV UR28, UR44 ;  /* 0x0000002c001c7c82 */ /* 0x000fe20008000000 */
[----:B------:R-:W-:Y:S01]  /*13d0*/  UMOV UR29, UR45 ;  /* 0x0000002d001d7c82 */ /* 0x000fe20008000000 */
[----:B------:R-:W-:Y:S01]  /*13e0*/  USHF.L.U32 UR27, UR27, 0x6, URZ ;  /* 0x000000061b1b7899 */ /* 0x000fe2000800063f */
[C---:B------:R-:W-:Y:S01]  /*13f0*/  ISETP.NE.AND P2, PT, R5.reuse, 0x4, PT ;  /* 0x000000040500780c */ /* 0x040fe20003f45270 */
[----:B------:R-:W-:Y:S01]  /*1400*/  UIADD3 UR25, UR25, 0xc800, URZ ;  /* 0x0000c80019197890 */ /* 0x000fe2000fffe03f */
[C---:B------:R-:W-:Y:S01]  /*1410*/  ISETP.NE.AND P1, PT, R5.reuse, 0x4, PT ;  /* 0x000000040500780c */ /* 0x040fe20003f25270 */
[----:B------:R-:W-:Y:S01]  /*1420*/  UIADD3 UR24, UR9, 0x2800, URZ ;  /* 0x0000280009187890 */ /* 0x000fe2000fffe03f */
[----:B------:R-:W-:Y:S01]  /*1430*/  SEL R5, R5, RZ, P2 ;  /* 0x000000ff05057207 */ /* 0x000fe20001000000 */
[----:B------:R-:W-:Y:S01]  /*1440*/  UIADD3 UR40, UR9, 0x3000, URZ ;  /* 0x0000300009287890 */ /* 0x000fe2000fffe03f */
[----:B-12---:R-:W-:Y:S01]  /*1450*/  SEL R4, RZ, 0x1, !P1 ;  /* 0x00000001ff047807 */ /* 0x006fe20004800000 */
[----:B------:R-:W-:Y:S01]  /*1460*/  UMOV UR42, 0x10 ;  /* 0x00000010002a7882 */ /* 0x000fe20000000000 */
[----:B------:R-:W-:Y:S01]  /*1470*/  UMOV UR41, UR25 ;  /* 0x0000001900297c82 */ /* 0x000fe20008000000 */
[----:B------:R-:W-:Y:S01]  /*1480*/  UMOV UR43, UR27 ;  /* 0x0000001b002b7c82 */ /* 0x000fe20008000000 */
[----:B------:R-:W-:Y:S01]  /*1490*/  UIADD3 UR16, UR9, 0x3800, URZ ;  /* 0x0000380009107890 */ /* 0x000fe2000fffe03f */
[----:B------:R-:W-:Y:S01]  /*14a0*/  ISETP.NE.AND P2, PT, R0, RZ, PT ;  /* 0x000000ff0000720c */ /* 0x000fe20003f45270 */
[----:B------:R-:W-:Y:S01]  /*14b0*/  UTMALDG.4D [UR24], [UR4], desc[UR6] ;  /* 0x00000618040075b4 */ /* 0x000fe20008019000 */
[----:B------:R-:W-:Y:S01]  /*14c0*/  UIADD3 UR8, UR9, 0x4000, URZ ;  /* 0x0000400009087890 */ /* 0x000fe2000fffe03f */
[----:B------:R-:W-:Y:S01]  /*14d0*/  UMOV UR18, 0x20 ;  /* 0x0000002000127882 */ /* 0x000fe20000000000 */
[----:B---3--:R-:W-:Y:S01]  /*14e0*/  LEA R10, R11, R2, 0x18 ;  /* 0x000000020b0a7211 */ /* 0x008fe200078ec0ff */
[----:B------:R-:W-:Y:S01]  /*14f0*/  UMOV UR20, UR44 ;  /* 0x0000002c00147c82 */ /* 0x000fe20008000000 */
[----:B------:R-:W-:Y:S01]  /*1500*/  UMOV UR21, UR45 ;  /* 0x0000002d00157c82 */ /* 0x000fe20008000000 */
[----:B------:R-:W-:Y:S01]  /*1510*/  UMOV UR17, UR25 ;  /* 0x0000001900117c82 */ /* 0x000fe20008000000 */
[----:B------:R1:W-:Y:S01]  /*1520*/  UTMALDG.4D [UR40], [UR4], desc[UR6] ;  /* 0x00000628040075b4 */ /* 0x0003e20008019000 */
[----:B------:R-:W-:Y:S01]  /*1530*/  UMOV UR19, UR27 ;  /* 0x0000001b00137c82 */ /* 0x000fe20008000000 */
[----:B------:R-:W-:Y:S01]  /*1540*/  UMOV UR10, 0x30 ;  /* 0x00000030000a7882 */ /* 0x000fe20000000000 */
[----:B------:R-:W-:Y:S01]  /*1550*/  UMOV UR12, UR44 ;  /* 0x0000002c000c7c82 */ /* 0x000fe20008000000 */
[----:B------:R-:W-:Y:S01]  /*1560*/  UMOV UR13, UR45 ;  /* 0x0000002d000d7c82 */ /* 0x000fe20008000000 */
[----:B------:R-:W-:Y:S01]  /*1570*/  UMOV UR11, UR27 ;  /* 0x0000001b000b7c82 */ /* 0x000fe20008000000 */
[----:B------:R-:W-:Y:S01]  /*1580*/  IMAD R3, R5, 0x8, R10 ;  /* 0x0000000805037824 */ /* 0x000fe200078e020a */
[----:B------:R-:W-:Y:S01]  /*1590*/  SHF.L.U32 R2, R4, 0x1f, RZ ;  /* 0x0000001f04027819 */ /* 0x000fe200000006ff */
[----:B------:R2:W-:Y:S01]  /*15a0*/  UTMALDG.4D [UR16], [UR4], desc[UR6] ;  /* 0x00000610040075b4 */ /* 0x0005e20008019000 */
[----:B-1----:R-:W-:Y:S01]  /*15b0*/  UIADD3 UR40, UR9, 0x4800, URZ ;  /* 0x0000480009287890 */ /* 0x002fe2000fffe03f */
[----:B------:R-:W-:-:S02]  /*15c0*/  UMOV UR42, 0x40 ;  /* 0x00000040002a7882 */ /* 0x000fc40000000000 */
[----:B------:R-:W-:Y:S02]  /*15d0*/  UMOV UR9, UR25 ;  /* 0x0000001900097c82 */ /* 0x000fe40008000000 */
[----:B------:R2:W-:Y:S04]  /*15e0*/  UTMALDG.4D [UR8], [UR4], desc[UR6] ;  /* 0x00000608040075b4 */ /* 0x0005e80008019000 */
[----:B------:R2:W-:Y:S01]  /*15f0*/  UTMALDG.4D [UR40], [UR4], desc[UR6] ;  /* 0x00000628040075b4 */ /* 0x0005e20008019000 */
[----:B------:R-:W1:Y:S02]  /*1600*/  SYNCS.PHASECHK.TRANS64.TRYWAIT P1, [R3+URZ+0xc820], R2 ;  /* 0x00c82002030075a7 */ /* 0x000e64000802017f */
[----:B-12---:R-:W-:Y:S05]  /*1610*/  @!P1 BRA `(.L_x_19) ;  /* 0x0000009000189947 */ /* 0x006fea0003800000 */
.L_x_82:
[----:B------:R-:W-:Y:S05]  /*1620*/  @P2 BRA `(.L_x_20) ;  /* 0x0000000000142947 */ /* 0x000fea0003800000 */
[----:B------:R-:W-:Y:S01]  /*1630*/  ISETP.NE.AND P1, PT, R12, RZ, PT ;  /* 0x000000ff0c00720c */ /* 0x000fe20003f25270 */
[----:B-1----:R-:W-:-:S04]  /*1640*/  IMAD.MOV.U32 R2, RZ, RZ, 0x2800 ;  /* 0x00002800ff027424 */ /* 0x002fc800078e00ff */
[----:B------:R2:W-:Y:S08]  /*1650*/  SYNCS.ARRIVE.TRANS64 RZ, [R3+URZ+0xc800], R2 ;  /* 0x00c8000203ff79a7 */ /* 0x0005f0000800003f */
[----:B------:R-:W-:Y:S05]  /*1660*/  @!P1 BRA `(.L_x_20) ;  /* 0x0000000000049947 */ /* 0x000fea0003800000 */
[----:B------:R-:W-:Y:S01]  /*1670*/  BPT.TRAP 0x1 ;  /* 0x000000040000795c */ /* 0x000fe20000300000 */
.L_x_20:
[----:B------:R-:W-:Y:S01]  /*1680*/  IMAD R10, R5, 0x2800, R10 ;  /* 0x00002800050a7824 */ /* 0x000fe200078e020a */
[----:B------:R-:W-:Y:S01]  /*1690*/  R2UR UR33, R3 ;  /* 0x00000000032172ca */ /* 0x000fe200000e0000 */
[----:B------:R-:W-:Y:S01]  /*16a0*/  ULDC.64 UR4, c[0x0][0x198] ;  /* 0x0000660000047ab9 */ /* 0x000fe20000000a00 */
[----:B------:R-:W-:Y:S01]  /*16b0*/  R2UR UR35, R8 ;  /* 0x00000000082372ca */ /* 0x000fe200000e0000 */
[----:B------:R-:W-:Y:S01]  /*16c0*/  UIADD3 UR4, UP0, UR4, 0x2f0, URZ ;  /* 0x000002f004047890 */ /* 0x000fe2000ff1e03f */
[----:B------:R-:W-:Y:S01]  /*16d0*/  R2UR UR40, R10 ;  /* 0x000000000a2872ca */ /* 0x000fe200000e0000 */
[----:B------:R-:W-:Y:S01]  /*16e0*/  UMOV UR6, 0x0 ;  /* 0x0000000000067882 */ /* 0x000fe20000000000 */
[----:B------:R-:W-:Y:S01]  /*16f0*/  UMOV UR7, 0x10000000 ;  /* 0x1000000000077882 */ /* 0x000fe20000000000 */
[----:B------:R-:W-:Y:S01]  /*1700*/  UIADD3.X UR5, URZ, UR5, URZ, UP0, !UPT ;  /* 0x000000053f057290 */ /* 0x000fe200087fe43f */
[----:B------:R-:W-:Y:S01]  /*1710*/  IADD3 R5, R5, 0x1, RZ ;  /* 0x0000000105057810 */ /* 0x000fe20007ffe0ff */
[----:B------:R-:W-:Y:S01]  /*1720*/  UMOV UR34, URZ ;  /* 0x0000003f00227c82 */ /* 0x000fe20008000000 */
[----:B------:R-:W-:Y:S01]  /*1730*/  UMOV UR36, UR44 ;  /* 0x0000002c00247c82 */ /* 0x000fe20008000000 */
[----:B------:R-:W-:Y:S01]  /*1740*/  UMOV UR37, UR45 ;  /* 0x0000002d00257c82 */ /* 0x000fe20008000000 */
[----:B------:R-:W-:Y:S01]  /*1750*/  UMOV UR26, 0x10 ;  /* 0x00000010001a7882 */ /* 0x000fe20000000000 */
[----:B------:R-:W-:Y:S01]  /*1760*/  UIADD3 UR33, UR33, 0xc800, URZ ;  /* 0x0000c80021217890 */ /* 0x000fe2000fffe03f */
[C---:B------:R-:W-:Y:S01]  /*1770*/  ISETP.NE.AND P1, PT, R5.reuse, 0x4, PT ;  /* 0x000000040500780c */ /* 0x040fe20003f25270 */
[----:B------:R-:W-:Y:S01]  /*1780*/  USHF.L.U32 UR35, UR35, 0x6, URZ ;  /* 0x0000000623237899 */ /* 0x000fe2000800063f */
[----:B------:R-:W-:Y:S01]  /*1790*/  VIADD R8, R8, 0x1 ;  /* 0x0000000108087836 */ /* 0x000fe20000000000 */
[----:B------:R-:W-:Y:S01]  /*17a0*/  UIADD3 UR32, UR40, 0x2800, URZ ;  /* 0x0000280028207890 */ /* 0x000fe2000fffe03f */
[----:B-12---:R-:W-:Y:S01]  /*17b0*/  SEL R3, RZ, 0x1, P1 ;  /* 0x00000001ff037807 */ /* 0x006fe20000800000 */
[----:B------:R-:W-:Y:S01]  /*17c0*/  UIADD3 UR24, UR40, 0x3000, URZ ;  /* 0x0000300028187890 */ /* 0x000fe2000fffe03f */
[----:B------:R-:W-:Y:S01]  /*17d0*/  SEL R5, R5, RZ, P1 ;  /* 0x000000ff05057207 */ /* 0x000fe20000800000 */
[----:B------:R-:W-:Y:S01]  /*17e0*/  UIADD3 UR16, UR40, 0x3800, URZ ;  /* 0x0000380028107890 */ /* 0x000fe2000fffe03f */
[----:B------:R-:W-:Y:S01]  /*17f0*/  LOP3.LUT R4, R4, R3, RZ, 0x3c, !PT ;  /* 0x0000000304047212 */ /* 0x000fe200078e3cff */
[----:B------:R-:W-:-:S02]  /*1800*/  UIADD3 UR8, UR40, 0x4000, URZ ;  /* 0x0000400028087890 */ /* 0x000fc4000fffe03f */
[----:B------:R-:W-:Y:S01]  /*1810*/  UIADD3 UR40, UR40, 0x4800, URZ ;  /* 0x0000480028287890 */ /* 0x000fe2000fffe03f */
[----:B------:R3:W-:Y:S01]  /*1820*/  UTMALDG.4D [UR32], [UR4], desc[UR6] ;  /* 0x00000620040075b4 */ /* 0x0007e20008019000 */
[----:B------:R-:W-:Y:S01]  /*1830*/  UMOV UR28, UR44 ;  /* 0x0000002c001c7c82 */ /* 0x000fe20008000000 */
[----:B------:R-:W-:Y:S01]  /*1840*/  UMOV UR29, UR45 ;  /* 0x0000002d001d7c82 */ /* 0x000fe20008000000 */
        /* <DEDUP_REMOVED lines=20> */
.L_x_16:
[----:B------:R-:W-:-:S07]  /*1990*/  VIADD R7, R7, 0xfffffffc ;  /* 0xfffffffc07077836 */ /* 0x000fce0000000000 */
.L_x_10:
[----:B------:R-:W-:Y:S05]  /*19a0*/  BSYNC B0 ;  /* 0x0000000000007941 */ /* 0x000fea0003800000 */
.L_x_9:
[----:B-12---:R-:W1:Y:S01]  /*19b0*/  S2R R3, SR_CgaCtaId ;  /* 0x0000000000037919 */ /* 0x006e620000008800 */
[----:B------:R-:W-:Y:S02]  /*19c0*/  MOV R2, 0x400 ;  /* 0x0000040000027802 */ /* 0x000fe40000000f00 */
[----:B------:R-:W-:Y:S02]  /*19d0*/  SHF.L.U32 R11, RZ, 0x1f, RZ ;  /* 0x0000001fff0b7819 */ /* 0x000fe400000006ff */
[----:B-1----:R-:W-:-:S04]  /*19e0*/  LEA R2, R3, R2, 0x18 ;  /* 0x0000000203027211 */ /* 0x002fc800078ec0ff */
[----:B------:R-:W1:Y:S02]  /*19f0*/  SYNCS.PHASECHK.TRANS64.TRYWAIT P1, [R2+URZ+0xc840], R11 ;  /* 0x00c8400b020075a7 */ /* 0x000e64000802017f */
[----:B-1----:R-:W-:Y:S05]  /*1a00*/  @!P1 BRA `(.L_x_21) ;  /* 0x0000008c00309947 */ /* 0x002fea0003800000 */
.L_x_83:
[----:B------:R-:W2:Y:S01]  /*1a10*/  SYNCS.PHASECHK.TRANS64.TRYWAIT P1, [R2+URZ+0xc800], R11 ;  /* 0x00c8000b020075a7 */ /* 0x000ea2000802017f */
[----:B------:R-:W-:-:S04]  /*1a20*/  SHF.R.S32.HI R3, RZ, 0x1f, R0 ;  /* 0x0000001fff037819 */ /* 0x000fc80000011400 */
[----:B------:R-:W-:-:S04]  /*1a30*/  LEA.HI R3, R3, R0, RZ, 0x2 ;  /* 0x0000000003037211 */ /* 0x000fc800078f10ff */
[----:B------:R-:W-:-:S04]  /*1a40*/  LOP3.LUT R3, R3, 0x7ffffffc, RZ, 0xc0, !PT ;  /* 0x7ffffffc03037812 */ /* 0x000fc800078ec0ff */
[----:B------:R-:W-:Y:S01]  /*1a50*/  IADD3 R12, -R3, R0, RZ ;  /* 0x00000000030c7210 */ /* 0x000fe20007ffe1ff */
[----:B------:R-:W-:-:S04]  /*1a60*/  IMAD.MOV.U32 R3, RZ, RZ, RZ ;  /* 0x000000ffff037224 */ /* 0x000fc800078e00ff */
[----:B------:R-:W-:Y:S01]  /*1a70*/  IMAD.SHL.U32 R12, R12, 0x2, RZ ;  /* 0x000000020c0c7824 */ /* 0x000fe200078e00ff */
[----:B--2---:R-:W-:Y:S06]  /*1a80*/  @!P1 BRA `(.L_x_22) ;  /* 0x0000008c00249947 */ /* 0x004fec0003800000 */
.L_x_84:
[----:B------:R-:W-:Y:S05]  /*1a90*/  WARPSYNC.ALL ;  /* 0x0000000000007948 */ /* 0x000fea0003800000 */
[C---:B------:R-:W-:Y:S01]  /*1aa0*/  R2UR UR23, R2.reuse ;  /* 0x00000000021772ca */ /* 0x040fe200000e0000 */
[----:B------:R-:W-:Y:S01]  /*1ab0*/  WARPGROUP.ARRIVE ;  /* 0x00000000000079c5 */ /* 0x000fe20000000000 */
[----:B------:R-:W-:Y:S01]  /*1ac0*/  R2UR UR4, R2 ;  /* 0x00000000020472ca */ /* 0x000fe200000e0000 */
[----:B------:R-:W-:Y:S01]  /*1ad0*/  UMOV UR7, 0xc0000010 ;  /* 0xc000001000077882 */ /* 0x000fe20000000000 */
[----:B------:R-:W-:Y:S01]  /*1ae0*/  UMOV UR31, 0xc0000010 ;  /* 0xc0000010001f7882 */ /* 0x000fe20000000000 */
[----:B------:R-:W-:Y:S01]  /*1af0*/  UMOV UR29, UR7 ;  /* 0x00000007001d7c82 */ /* 0x000fe20008000000 */
[----:B------:R-:W-:Y:S01]  /*1b00*/  UMOV UR57, 0xc0000010 ;  /* 0xc000001000397882 */ /* 0x000fe20000000000 */
[----:B------:R-:W-:Y:S01]  /*1b10*/  UMOV UR59, 0xc0000010 ;  /* 0xc0000010003b7882 */ /* 0x000fe20000000000 */
[----:B------:R-:W-:Y:S01]  /*1b20*/  UMOV UR53, 0xc0000010 ;  /* 0xc000001000357882 */ /* 0x000fe20000000000 */
[----:B------:R-:W-:Y:S01]  /*1b30*/  UMOV UR55, 0xc0000010 ;  /* 0xc000001000377882 */ /* 0x000fe20000000000 */
[----:B------:R-:W-:Y:S01]  /*1b40*/  UMOV UR49, 0xc0000010 ;  /* 0xc000001000317882 */ /* 0x000fe20000000000 */
[----:B------:R-:W-:Y:S01]  /*1b50*/  UMOV UR51, 0xc0000010 ;  /* 0xc000001000337882 */ /* 0x000fe20000000000 */
[----:B------:R-:W-:Y:S01]  /*1b60*/  IMAD.U32 R15, RZ, RZ, UR7 ;  /* 0x00000007ff0f7e24 */ /* 0x000fe2000f8e00ff */
[----:B------:R-:W-:Y:S01]  /*1b70*/  UIADD3 UR23, UR23, 0x2800, URZ ;  /* 0x0000280017177890 */ /* 0x000fe2000fffe03f */
[C---:B------:R-:W-:Y:S01]  /*1b80*/  VIADD R10, R12.reuse, 0x1 ;  /* 0x000000010c0a7836 */ /* 0x040fe20000000000 */
[----:B------:R-:W-:Y:S01]  /*1b90*/  USHF.R.U32.HI UR4, URZ, 0x4, UR4 ;  /* 0x000000043f047899 */ /* 0x000fe20008011604 */
[C---:B------:R-:W-:Y:S01]  /*1ba0*/  IADD3 R18, R12.reuse, 0x8, RZ ;  /* 0x000000080c127810 */ /* 0x040fe20007ffe0ff */
[----:B------:R-:W-:Y:S01]  /*1bb0*/  USHF.R.U32.HI UR23, URZ, 0x4, UR23 ;  /* 0x000000043f177899 */ /* 0x000fe20008011617 */
[-C--:B------:R-:W-:Y:S01]  /*1bc0*/  ISETP.GE.AND P5, PT, R12, R13.reuse, PT ;  /* 0x0000000d0c00720c */ /* 0x080fe20003fa6270 */
[----:B------:R-:W-:Y:S01]  /*1bd0*/  ULOP3.LUT UR4, UR4, 0x3fff, URZ, 0xc0, !UPT ;  /* 0x00003fff04047892 */ /* 0x000fe2000f8ec03f */
[-C--:B------:R-:W-:Y:S01]  /*1be0*/  ISETP.GE.AND P4, PT, R10, R13.reuse, PT ;  /* 0x0000000d0a00720c */ /* 0x080fe20003f86270 */
[----:B------:R-:W-:Y:S01]  /*1bf0*/  ULOP3.LUT UR23, UR23, 0x3fff, URZ, 0xc0, !UPT ;  /* 0x00003fff17177892 */ /* 0x000fe2000f8ec03f */
[----:B------:R-:W-:Y:S01]  /*1c00*/  VIADD R10, R12, 0x9 ;  /* 0x000000090c0a7836 */ /* 0x000fe20000000000 */
[----:B------:R-:W-:Y:S01]  /*1c10*/  ULOP3.LUT UR4, UR4, 0x10000, URZ, 0xfc, !UPT ;  /* 0x0001000004047892 */ /* 0x000fe2000f8efc3f */
[-C--:B------:R-:W-:Y:S01]  /*1c20*/  ISETP.GE.AND P3, PT, R18, R13.reuse, PT ;  /* 0x0000000d1200720c */ /* 0x080fe20003f66270 */
[----:B------:R-:W-:Y:S01]  /*1c30*/  ULOP3.LUT UR30, UR23, 0x10000, URZ, 0xfc, !UPT ;  /* 0x00010000171e7892 */ /* 0x000fe2000f8efc3f */
[----:B------:R-:W-:Y:S01]  /*1c40*/  IADD3 R18, R12, 0x11, RZ ;  /* 0x000000110c127810 */ /* 0x000fe20007ffe0ff */
[----:B------:R-:W-:Y:S01]  /*1c50*/  UIADD3 UR56, UR4, 0x80, URZ ;  /* 0x0000008004387890 */ /* 0x000fe2000fffe03f */
[-C--:B------:R-:W-:Y:S01]  /*1c60*/  ISETP.GE.AND P2, PT, R10, R13.reuse, PT ;  /* 0x0000000d0a00720c */ /* 0x080fe20003f46270 */
[----:B------:R-:W-:Y:S01]  /*1c70*/  UIADD3 UR58, UR30, 0x80, URZ ;  /* 0x000000801e3a7890 */ /* 0x000fe2000fffe03f */
[----:B------:R-:W-:Y:S01]  /*1c80*/  ISETP.GE.AND P6, PT, R18, R13, PT ;  /* 0x0000000d1200720c */ /* 0x000fe20003fc6270 */
[----:B------:R-:W-:Y:S01]  /*1c90*/  UMOV UR6, UR4 ;  /* 0x0000000400067c82 */ /* 0x000fe20008000000 */
[----:B------:R-:W-:Y:S01]  /*1ca0*/  UIADD3 UR52, UR4, 0x100, URZ ;  /* 0x0000010004347890 */ /* 0x000fe2000fffe03f */
[----:B------:R-:W-:Y:S01]  /*1cb0*/  MOV R14, UR6 ;  /* 0x00000006000e7c02 */ /* 0x000fe20008000f00 */
[----:B------:R-:W-:Y:S01]  /*1cc0*/  UMOV UR28, UR6 ;  /* 0x00000006001c7c82 */ /* 0x000fe20008000000 */
[----:B------:R-:W-:-:S02]  /*1cd0*/  UIADD3 UR54, UR30, 0x100, URZ ;  /* 0x000001001e367890 */ /* 0x000fc4000fffe03f */
[----:B------:R-:W-:Y:S01]  /*1ce0*/  HGMMA.64x64x16.F32.BF16 R24, gdesc[UR28], RZ, !UPT, gsb0 ;  /* 0x00e000001c1879f0 */ /* 0x000fe2000c0018ff */
[----:B------:R-:W-:Y:S01]  /*1cf0*/  UIADD3 UR48, UR4, 0x180, URZ ;  /* 0x0000018004307890 */ /* 0x000fe2000fffe03f */
[C---:B------:R-:W-:Y:S01]  /*1d00*/  VIADD R10, R12.reuse, 0x18 ;  /* 0x000000180c0a7836 */ /* 0x040fe20000000000 */
[----:B------:R-:W-:Y:S01]  /*1d10*/  UIADD3 UR50, UR30, 0x180, URZ ;  /* 0x000001801e327890 */ /* 0x000fe2000fffe03f */
[C---:B------:R-:W-:Y:S01]  /*1d20*/  VIADD R18, R12.reuse, 0x19 ;  /* 0x000000190c127836 */ /* 0x040fe20000000000 */
[----:B------:R-:W-:Y:S01]  /*1d30*/  UIADD3 UR4, UR4, 0x200, URZ ;  /* 0x0000020004047890 */ /* 0x000fe2000fffe03f */
[----:B------:R-:W-:Y:S01]  /*1d40*/  VIADD R20, R12, 0x10 ;  /* 0x000000100c147836 */ /* 0x000fe20000000000 */
[----:B------:R-:W-:Y:S01]  /*1d50*/  UIADD3 UR6, UR30, 0x200, URZ ;  /* 0x000002001e067890 */ /* 0x000fe2000fffe03f */
[----:B------:R-:W-:Y:S01]  /*1d60*/  UMOV UR5, 0xc0000010 ;  /* 0xc000001000057882 */ /* 0x000fe20000000000 */
[----:B------:R-:W-:Y:S02]  /*1d70*/  UMOV UR7, 0xc0000010 ;  /* 0xc000001000077882 */ /* 0x000fe40000000000 */
[----:B------:R-:W-:Y:S01]  /*1d80*/  ISETP.GE.AND P1, PT, R20, R13, PT ;  /* 0x0000000d1400720c */ /* 0x000fe20003f26270 */
[----:B------:R-:W-:-:S02]  /*1d90*/  WARPGROUP.DEPBAR.LE gsb0, 0x0 ;  /* 0x00008000000079c5 */ /* 0x000fc40000010000 */
[----:B------:R-:W-:-:S06]  /*1da0*/  WARPGROUP.ARRIVE ;  /* 0x00000000000079c5 */ /* 0x000fcc0000000000 */
[----:B------:R-:W-:Y:S03]  /*1db0*/  HGMMA.64x64x16.F32.BF16 R24, gdesc[UR56], R24, gsb0 ;  /* 0x00e00000381879f0 */ /* 0x000fe60008001818 */
[----:B------:R-:W-:Y:S02]  /*1dc0*/  WARPGROUP.DEPBAR.LE gsb0, 0x0 ;  /* 0x00008000000079c5 */ /* 0x000fe40000010000 */
[----:B------:R-:W-:-:S06]  /*1dd0*/  WARPGROUP.ARRIVE ;  /* 0x00000000000079c5 */ /* 0x000fcc0000000000 */
[----:B------:R-:W-:Y:S03]  /*1de0*/  HGMMA.64x64x16.F32.BF16 R24, gdesc[UR52], R24, gsb0 ;  /* 0x00e00000341879f0 */ /* 0x000fe60008001818 */
[----:B------:R-:W-:Y:S02]  /*1df0*/  WARPGROUP.DEPBAR.LE gsb0, 0x0 ;  /* 0x00008000000079c5 */ /* 0x000fe40000010000 */
[----:B------:R-:W-:-:S06]  /*1e00*/  WARPGROUP.ARRIVE ;  /* 0x00000000000079c5 */ /* 0x000fcc0000000000 */
[----:B------:R-:W-:Y:S03]  /*1e10*/  HGMMA.64x64x16.F32.BF16 R24, gdesc[UR48], R24, gsb0 ;  /* 0x00e00000301879f0 */ /* 0x000fe60008001818 */
[----:B------:R-:W-:Y:S02]  /*1e20*/  WARPGROUP.DEPBAR.LE gsb0, 0x0 ;  /* 0x00008000000079c5 */ /* 0x000fe40000010000 */
[----:B------:R-:W-:-:S06]  /*1e30*/  WARPGROUP.ARRIVE ;  /* 0x00000000000079c5 */ /* 0x000fcc0000000000 */
[----:B------:R-:W-:Y:S01]  /*1e40*/  HGMMA.64x64x16.F32.BF16 R24, gdesc[UR4], R24, gsb0 ;  /* 0x00e00000041879f0 */ /* 0x000fe20008001818 */
[----:B------:R-:W-:Y:S02]  /*1e50*/  ULDC UR6, c[0x0][0x604] ;  /* 0x0001810000067ab9 */ /* 0x000fe40000000800 */
[----:B------:R-:W-:Y:S02]  /*1e60*/  WARPGROUP.DEPBAR.LE gsb0, 0x0 ;  /* 0x00008000000079c5 */ /* 0x000fe40000010000 */
[----:B------:R-:W-:Y:S02]  /*1e70*/  FSEL R24, R24, -INF , !P5 ;  /* 0xff80000018187808 */ /* 0x000fe40006800000 */
[----:B------:R-:W-:Y:S02]  /*1e80*/  FSEL R25, R25, -INF , !P4 ;  /* 0xff80000019197808 */ /* 0x000fe40006000000 */
[----:B------:R-:W-:Y:S02]  /*1e90*/  FSEL R28, R28, -INF , !P3 ;  /* 0xff8000001c1c7808 */ /* 0x000fe40005800000 */
[----:B------:R-:W-:-:S02]  /*1ea0*/  FMNMX R17, R24, R25, !PT ;  /* 0x0000001918117209 */ /* 0x000fc40007800000 */
[----:B------:R-:W-:Y:S02]  /*1eb0*/  FSEL R26, R26, -INF , !P5 ;  /* 0xff8000001a1a7808 */ /* 0x000fe40006800000 */
[----:B------:R-:W-:Y:S02]  /*1ec0*/  FSEL R27, R27, -INF , !P4 ;  /* 0xff8000001b1b7808 */ /* 0x000fe40006000000 */
[-C--:B------:R-:W-:Y:S02]  /*1ed0*/  ISETP.GE.AND P5, PT, R10, R13.reuse, PT ;  /* 0x0000000d0a00720c */ /* 0x080fe40003fa6270 */
[----:B------:R-:W-:Y:S02]  /*1ee0*/  ISETP.GE.AND P4, PT, R18, R13, PT ;  /* 0x0000000d1200720c */ /* 0x000fe40003f86270 */
[----:B------:R-:W-:Y:S02]  /*1ef0*/  IADD3 R10, R12, 0x20, RZ ;  /* 0x000000200c0a7810 */ /* 0x000fe40007ffe0ff */
[----:B------:R-:W-:-:S02]  /*1f00*/  FSEL R29, R29, -INF , !P2 ;  /* 0xff8000001d1d7808 */ /* 0x000fc40005000000 */
[----:B------:R-:W-:Y:S02]  /*1f10*/  FMNMX R18, R28, R17, !PT ;  /* 0x000000111c127209 */ /* 0x000fe40007800000 */
[----:B------:R-:W-:Y:S02]  /*1f20*/  FSEL R30, R30, -INF , !P3 ;  /* 0xff8000001e1e7808 */ /* 0x000fe40005800000 */
[----:B------:R-:W-:Y:S01]  /*1f30*/  ISETP.GE.AND P3, PT, R10, R13, PT ;  /* 0x0000000d0a00720c */ /* 0x000fe20003f66270 */
[----:B------:R-:W-:Y:S01]  /*1f40*/  VIADD R10, R12, 0x21 ;  /* 0x000000210c0a7836 */ /* 0x000fe20000000000 */
[----:B------:R-:W-:Y:S02]  /*1f50*/  FSEL R32, R32, -INF , !P1 ;  /* 0xff80000020207808 */ /* 0x000fe40004800000 */
[----:B------:R-:W-:Y:S02]  /*1f60*/  FMNMX R17, R29, R18, !PT ;  /* 0x000000121d117209 */ /* 0x000fe40007800000 */
        /* <DEDUP_REMOVED lines=8> */
[----:B------:R-:W-:Y:S02]  /*1ff0*/  ISETP.GE.AND P1, PT, R10, R13, PT ;  /* 0x0000000d0a00720c */ /* 0x000fe40003f26270 */
[----:B------:R-:W-:Y:S02]  /*2000*/  FSEL R37, R37, -INF , !P4 ;  /* 0xff80000025257808 */ /* 0x000fe40006000000 */
[----:B------:R-:W-:Y:S02]  /*2010*/  FMNMX R18, R36, R17, !PT ;  /* 0x0000001124127209 */ /* 0x000fe40007800000 */
[----:B------:R-:W-:Y:S02]  /*2020*/  IADD3 R10, R12, 0x29, RZ ;  /* 0x000000290c0a7810 */ /* 0x000fe40007ffe0ff */
[----:B------:R-:W-:Y:S02]  /*2030*/  FSEL R35, R35, -INF , !P6 ;  /* 0xff80000023237808 */ /* 0x000fe40007000000 */
[----:B------:R-:W-:-:S02]  /*2040*/  FSEL R40, R40, -INF , !P3 ;  /* 0xff80000028287808 */ /* 0x000fc40005800000 */
[----:B------:R-:W-:Y:S02]  /*2050*/  FMNMX R17, R37, R18, !PT ;  /* 0x0000001225117209 */ /* 0x000fe40007800000 */
[----:B------:R-:W-:Y:S01]  /*2060*/  ISETP.GE.AND P6, PT, R10, R13, PT ;  /* 0x0000000d0a00720c */ /* 0x000fe20003fc6270 */
[----:B------:R-:W-:Y:S01]  /*2070*/  VIADD R10, R12, 0x30 ;  /* 0x000000300c0a7836 */ /* 0x000fe20000000000 */
[----:B------:R-:W-:Y:S02]  /*2080*/  FSEL R41, R41, -INF , !P2 ;  /* 0xff80000029297808 */ /* 0x000fe40005000000 */
[----:B------:R-:W-:Y:S02]  /*2090*/  FMNMX R18, R40, R17, !PT ;  /* 0x0000001128127209 */ /* 0x000fe40007800000 */
[----:B------:R-:W-:Y:S02]  /*20a0*/  FSEL R38, R38, -INF , !P5 ;  /* 0xff80000026267808 */ /* 0x000fe40006800000 */
[----:B------:R-:W-:Y:S01]  /*20b0*/  ISETP.GE.AND P5, PT, R10, R13, PT ;  /* 0x0000000d0a00720c */ /* 0x000fe20003fa6270 */
[----:B------:R-:W-:Y:S01]  /*20c0*/  VIADD R10, R12, 0x31 ;  /* 0x000000310c0a7836 */ /* 0x000fe20000000000 */
[----:B------:R-:W-:-:S02]  /*20d0*/  FSEL R44, R44, -INF , !P1 ;  /* 0xff8000002c2c7808 */ /* 0x000fc40004800000 */
[----:B------:R-:W-:Y:S02]  /*20e0*/  FMNMX R17, R41, R18, !PT ;  /* 0x0000001229117209 */ /* 0x000fe40007800000 */
[----:B------:R-:W-:Y:S02]  /*20f0*/  FSEL R39, R39, -INF , !P4 ;  /* 0xff80000027277808 */ /* 0x000fe40006000000 */
[----:B------:R-:W-:Y:S02]  /*2100*/  FSEL R45, R45, -INF , !P6 ;  /* 0xff8000002d2d7808 */ /* 0x000fe40007000000 */
[----:B------:R-:W-:Y:S02]  /*2110*/  FMNMX R18, R44, R17, !PT ;  /* 0x000000112c127209 */ /* 0x000fe40007800000 */
[----:B------:R-:W-:Y:S02]  /*2120*/  ISETP.GE.AND P4, PT, R10, R13, PT ;  /* 0x0000000d0a00720c */ /* 0x000fe40003f86270 */
[----:B------:R-:W-:-:S02]  /*2130*/  IADD3 R10, R12, 0x38, RZ ;  /* 0x000000380c0a7810 */ /* 0x000fc40007ffe0ff */
[----:B------:R-:W-:Y:S02]  /*2140*/  FSEL R56, R48, -INF , !P5 ;  /* 0xff80000030387808 */ /* 0x000fe40006800000 */
[----:B------:R-:W-:Y:S02]  /*2150*/  FMNMX R17, R45, R18, !PT ;  /* 0x000000122d117209 */ /* 0x000fe40007800000 */
[----:B------:R-:W-:Y:S02]  /*2160*/  FSEL R42, R42, -INF , !P3 ;  /* 0xff8000002a2a7808 */ /* 0x000fe40005800000 */
[----:B------:R-:W-:Y:S01]  /*2170*/  ISETP.GE.AND P3, PT, R10, R13, PT ;  /* 0x0000000d0a00720c */ /* 0x000fe20003f66270 */
[----:B------:R-:W-:Y:S01]  /*2180*/  VIADD R10, R12, 0x39 ;  /* 0x000000390c0a7836 */ /* 0x000fe20000000000 */
[----:B------:R-:W-:Y:S02]  /*2190*/  FSEL R49, R49, -INF , !P4 ;  /* 0xff80000031317808 */ /* 0x000fe40006000000 */
[----:B------:R-:W-:-:S02]  /*21a0*/  FMNMX R18, R56, R17, !PT ;  /* 0x0000001138127209 */ /* 0x000fc40007800000 */
[----:B------:R-:W-:Y:S02]  /*21b0*/  FSEL R43, R43, -INF , !P2 ;  /* 0xff8000002b2b7808 */ /* 0x000fe40005000000 */
[----:B------:R-:W-:Y:S02]  /*21c0*/  ISETP.GE.AND P2, PT, R10, R13, PT ;  /* 0x0000000d0a00720c */ /* 0x000fe40003f46270 */
[----:B------:R-:W-:Y:S02]  /*21d0*/  FSEL R52, R52, -INF , !P3 ;  /* 0xff80000034347808 */ /* 0x000fe40005800000 */
[----:B------:R-:W-:Y:S02]  /*21e0*/  FMNMX R17, R49, R18, !PT ;  /* 0x0000001231117209 */ /* 0x000fe40007800000 */
[----:B------:R-:W-:Y:S02]  /*21f0*/  FSEL R53, R53, -INF , !P2 ;  /* 0xff80000035357808 */ /* 0x000fe40005000000 */
[----:B------:R-:W-:-:S02]  /*2200*/  FMNMX R10, R52, R17, !PT ;  /* 0x00000011340a7209 */ /* 0x000fc40007800000 */
[----:B------:R-:W-:Y:S02]  /*2210*/  FMNMX R17, R26, R27, !PT ;  /* 0x0000001b1a117209 */ /* 0x000fe40007800000 */
[----:B------:R-:W-:Y:S02]  /*2220*/  FMNMX R18, R53, R10, !PT ;  /* 0x0000000a35127209 */ /* 0x000fe40007800000 */
[----:B------:R-:W-:Y:S02]  /*2230*/  FMNMX R10, R30, R17, !PT ;  /* 0x000000111e0a7209 */ /* 0x000fe40007800000 */
[----:B------:R-:W-:Y:S01]  /*2240*/  FSEL R46, R46, -INF , !P1 ;  /* 0xff8000002e2e7808 */ /* 0x000fe20004800000 */
[----:B------:R-:W3:Y:S01]  /*2250*/  SHFL.BFLY PT, R21, R18, 0x1, 0x1f ;  /* 0x0c201f0012157f89 */ /* 0x000ee200000e0000 */
[----:B------:R-:W-:Y:S02]  /*2260*/  FMNMX R17, R31, R10, !PT ;  /* 0x0000000a1f117209 */ /* 0x000fe40007800000 */
[----:B------:R-:W-:-:S02]  /*2270*/  FSEL R48, R47, -INF , !P6 ;  /* 0xff8000002f307808 */ /* 0x000fc40007000000 */
[----:B------:R-:W-:Y:S02]  /*2280*/  FMNMX R10, R34, R17, !PT ;  /* 0x00000011220a7209 */ /* 0x000fe40007800000 */
[----:B------:R-:W-:Y:S02]  /*2290*/  FSEL R50, R50, -INF , !P5 ;  /* 0xff80000032327808 */ /* 0x000fe40006800000 */
[----:B------:R-:W-:Y:S02]  /*22a0*/  FMNMX R17, R35, R10, !PT ;  /* 0x0000000a23117209 */ /* 0x000fe40007800000 */
[----:B------:R-:W-:Y:S02]  /*22b0*/  FSEL R51, R51, -INF , !P4 ;  /* 0xff80000033337808 */ /* 0x000fe40006000000 */
[----:B------:R-:W-:Y:S02]  /*22c0*/  FMNMX R10, R38, R17, !PT ;  /* 0x00000011260a7209 */ /* 0x000fe40007800000 */
[----:B------:R-:W-:-:S02]  /*22d0*/  FSEL R54, R54, -INF , !P3 ;  /* 0xff80000036367808 */ /* 0x000fc40005800000 */
[----:B------:R-:W-:Y:S02]  /*22e0*/  FMNMX R17, R39, R10, !PT ;  /* 0x0000000a27117209 */ /* 0x000fe40007800000 */
[----:B------:R-:W-:Y:S02]  /*22f0*/  FSEL R55, R55, -INF , !P2 ;  /* 0xff80000037377808 */ /* 0x000fe40005000000 */
[----:B------:R-:W-:Y:S02]  /*2300*/  FMNMX R10, R42, R17, !PT ;  /* 0x000000112a0a7209 */ /* 0x000fe40007800000 */
[----:B---3--:R-:W-:Y:S02]  /*2310*/  FMNMX R20, R18, R21, !PT ;  /* 0x0000001512147209 */ /* 0x008fe40007800000 */
[----:B------:R-:W-:-:S03]  /*2320*/  FMNMX R21, R43, R10, !PT ;  /* 0x0000000a2b157209 */ /* 0x000fc60007800000 */
[----:B------:R-:W3:Y:S01]  /*2330*/  SHFL.BFLY PT, R23, R20, 0x2, 0x1f ;  /* 0x0c401f0014177f89 */ /* 0x000ee200000e0000 */
[----:B------:R-:W-:-:S04]  /*2340*/  FMNMX R21, R46, R21, !PT ;  /* 0x000000152e157209 */ /* 0x000fc80007800000 */
[----:B------:R-:W-:-:S04]  /*2350*/  FMNMX R21, R48, R21, !PT ;  /* 0x0000001530157209 */ /* 0x000fc80007800000 */
[----:B------:R-:W-:-:S04]  /*2360*/  FMNMX R10, R50, R21, !PT ;  /* 0x00000015320a7209 */ /* 0x000fc80007800000 */
[----:B------:R-:W-:-:S04]  /*2370*/  FMNMX R21, R51, R10, !PT ;  /* 0x0000000a33157209 */ /* 0x000fc80007800000 */
[----:B------:R-:W-:Y:S02]  /*2380*/  FMNMX R10, R54, R21, !PT ;  /* 0x00000015360a7209 */ /* 0x000fe40007800000 */
[----:B---3--:R-:W-:-:S04]  /*2390*/  FMNMX R17, R20, R23, !PT ;  /* 0x0000001714117209 */ /* 0x008fc80007800000 */
[----:B------:R-:W-:-:S04]  /*23a0*/  FSETP.NEU.AND P1, PT, R17, -INF , PT ;  /* 0xff8000001100780b */ /* 0x000fc80003f2d000 */
[----:B------:R-:W-:-:S05]  /*23b0*/  FSEL R18, R17, RZ, P1 ;  /* 0x000000ff11127208 */ /* 0x000fca0000800000 */
[----:B------:R-:W-:Y:S01]  /*23c0*/  FMUL R47, R18, UR6 ;  /* 0x00000006122f7c20 */ /* 0x000fe20008400000 */
[----:B------:R-:W-:-:S03]  /*23d0*/  FMNMX R18, R55, R10, !PT ;  /* 0x0000000a37127209 */ /* 0x000fc60007800000 */
[--C-:B------:R-:W-:Y:S01]  /*23e0*/  FFMA R20, R28, UR6, -R47.reuse ;  /* 0x000000061c147c23 */ /* 0x100fe2000800082f */
[--C-:B------:R-:W-:Y:S01]  /*23f0*/  FFMA R24, R24, UR6, -R47.reuse ;  /* 0x0000000618187c23 */ /* 0x100fe2000800082f */
[----:B------:R-:W3:Y:S01]  /*2400*/  SHFL.BFLY PT, R23, R18, 0x1, 0x1f ;  /* 0x0c201f0012177f89 */ /* 0x000ee200000e0000 */
[--C-:B------:R-:W-:Y:S01]  /*2410*/  FFMA R28, R29, UR6, -R47.reuse ;  /* 0x000000061d1c7c23 */ /* 0x100fe2000800082f */
[--C-:B------:R-:W-:Y:S01]  /*2420*/  FFMA R29, R33, UR6, -R47.reuse ;  /* 0x00000006211d7c23 */ /* 0x100fe2000800082f */
[----:B------:R-:W-:Y:S01]  /*2430*/  FSETP.GEU.AND P3, PT, R20, -126, PT ;  /* 0xc2fc00001400780b */ /* 0x000fe20003f6e000 */
        /* <DEDUP_REMOVED lines=11> */
[--C-:B------:R-:W-:Y:S01]  /*24f0*/  FFMA R41, R44, UR6, -R47.reuse ;  /* 0x000000062c297c23 */ /* 0x100fe2000800082f */
[----:B------:R-:W-:Y:S01]  /*2500*/  @!P3 FMUL R20, R20, 0.5 ;  /* 0x3f0000001414b820 */ /* 0x000fe20000400000 */
[--C-:B------:R-:W-:Y:S01]  /*2510*/  FFMA R49, R49, UR6, -R47.reuse ;  /* 0x0000000631317c23 */ /* 0x100fe2000800082f */
[----:B------:R-:W-:Y:S01]  /*2520*/  @!P2 FMUL R24, R24, 0.5 ;  /* 0x3f0000001818a820 */ /* 0x000fe20000400000 */
[--C-:B------:R-:W-:Y:S01]  /*2530*/  FFMA R52, R52, UR6, -R47.reuse ;  /* 0x0000000634347c23 */ /* 0x100fe2000800082f */
[----:B------:R-:W-:Y:S01]  /*2540*/  @!P4 FMUL R28, R28, 0.5 ;  /* 0x3f0000001c1cc820 */ /* 0x000fe20000400000 */
[----:B------:R-:W-:Y:S01]  /*2550*/  FFMA R53, R53, UR6, -R47 ;  /* 0x0000000635357c23 */ /* 0x000fe2000800082f */
[----:B------:R-:W4:Y:S01]  /*2560*/  MUFU.EX2 R21, R24 ;  /* 0x0000001800157308 */ /* 0x000f220000000800 */
[----:B------:R-:W-:Y:S01]  /*2570*/  @!P6 FMUL R29, R29, 0.5 ;  /* 0x3f0000001d1de820 */ /* 0x000fe20000400000 */
[----:B---3--:R-:W-:Y:S01]  /*2580*/  FMNMX R18, R18, R23, !PT ;  /* 0x0000001712127209 */ /* 0x008fe20007800000 */
[----:B------:R-:W-:Y:S01]  /*2590*/  @!P5 FMUL R22, R22, 0.5 ;  /* 0x3f0000001616d820 */ /* 0x000fe20000400000 */
[----:B------:R-:W-:-:S03]  /*25a0*/  @!P1 FMUL R32, R32, 0.5 ;  /* 0x3f00000020209820 */ /* 0x000fc60000400000 */
[----:B------:R-:W3:Y:S01]  /*25b0*/  SHFL.BFLY PT, R25, R18, 0x2, 0x1f ;  /* 0x0c401f0012197f89 */ /* 0x000ee200000e0000 */
[----:B------:R-:W5:Y:S08]  /*25c0*/  MUFU.EX2 R23, R28 ;  /* 0x0000001c00177308 */ /* 0x000f700000000800 */
[----:B------:R-:W1:Y:S01]  /*25d0*/  MUFU.EX2 R20, R20 ;  /* 0x0000001400147308 */ /* 0x000e620000000800 */
[----:B----4-:R-:W-:Y:S01]  /*25e0*/  @!P2 FMUL R21, R21, R21 ;  /* 0x000000151515a220 */ /* 0x010fe20000400000 */
[----:B------:R-:W-:-:S06]  /*25f0*/  FSETP.GEU.AND P2, PT, R36, -126, PT ;  /* 0xc2fc00002400780b */ /* 0x000fcc0003f4e000 */
[----:B------:R-:W4:Y:S01]  /*2600*/  MUFU.EX2 R29, R29 ;  /* 0x0000001d001d7308 */ /* 0x000f220000000800 */
[----:B-----5:R-:W-:Y:S01]  /*2610*/  @!P4 FMUL R23, R23, R23 ;  /* 0x000000171717c220 */ /* 0x020fe20000400000 */
[----:B------:R-:W-:-:S05]  /*2620*/  FSETP.GEU.AND P4, PT, R37, -126, PT ;  /* 0xc2fc00002500780b */ /* 0x000fca0003f8e000 */
[----:B------:R-:W-:Y:S01]  /*2630*/  @!P2 FMUL R36, R36, 0.5 ;  /* 0x3f0000002424a820 */ /* 0x000fe20000400000 */
[----:B------:R-:W5:Y:S01]  /*2640*/  MUFU.EX2 R10, R22 ;  /* 0x00000016000a7308 */ /* 0x000f620000000800 */
[----:B-1----:R-:W-:Y:S01]  /*2650*/  @!P3 FMUL R20, R20, R20 ;  /* 0x000000141414b220 */ /* 0x002fe20000400000 */
[----:B------:R-:W-:Y:S02]  /*2660*/  FSETP.GEU.AND P3, PT, R40, -126, PT ;  /* 0xc2fc00002800780b */ /* 0x000fe40003f6e000 */
[----:B---3--:R-:W-:-:S03]  /*2670*/  FMNMX R18, R18, R25, !PT ;  /* 0x0000001912127209 */ /* 0x008fc60007800000 */
[----:B------:R-:W-:Y:S01]  /*2680*/  @!P4 FMUL R37, R37, 0.5 ;  /* 0x3f0000002525c820 */ /* 0x000fe20000400000 */
[----:B------:R-:W1:Y:S01]  /*2690*/  MUFU.EX2 R22, R32 ;  /* 0x0000002000167308 */ /* 0x000e620000000800 */
[----:B----4-:R-:W-:Y:S01]  /*26a0*/  @!P6 FMUL R29, R29, R29 ;  /* 0x0000001d1d1de220 */ /* 0x010fe20000400000 */
[----:B------:R-:W-:-:S05]  /*26b0*/  FSETP.GEU.AND P6, PT, R41, -126, PT ;  /* 0xc2fc00002900780b */ /* 0x000fca0003fce000 */
[----:B------:R-:W-:Y:S01]  /*26c0*/  @!P3 FMUL R40, R40, 0.5 ;  /* 0x3f0000002828b820 */ /* 0x000fe20000400000 */
[----:B------:R3:W4:Y:S01]  /*26d0*/  MUFU.EX2 R28, R36 ;  /* 0x00000024001c7308 */ /* 0x0007220000000800 */
[----:B-----5:R-:W-:Y:S01]  /*26e0*/  @!P5 FMUL R10, R10, R10 ;  /* 0x0000000a0a0ad220 */ /* 0x020fe20000400000 */
[----:B------:R-:W-:-:S05]  /*26f0*/  FSETP.GEU.AND P5, PT, R33, -126, PT ;  /* 0xc2fc00002100780b */ /* 0x000fca0003fae000 */
[----:B------:R-:W-:Y:S01]  /*2700*/  @!P6 FMUL R41, R41, 0.5 ;  /* 0x3f0000002929e820 */ /* 0x000fe20000400000 */
[----:B------:R-:W5:Y:S01]  /*2710*/  MUFU.EX2 R32, R40 ;  /* 0x0000002800207308 */ /* 0x000f620000000800 */
[----:B-1----:R-:W-:Y:S01]  /*2720*/  @!P1 FMUL R22, R22, R22 ;  /* 0x0000001616169220 */ /* 0x002fe20000400000 */
[----:B------:R-:W-:Y:S01]  /*2730*/  FSETP.NEU.AND P1, PT, R18, -INF , PT ;  /* 0xff8000001200780b */ /* 0x000fe20003f2d000 */
[--C-:B---3--:R-:W-:Y:S01]  /*2740*/  FFMA R36, R45, UR6, -R47.reuse ;  /* 0x000000062d247c23 */ /* 0x108fe2000800082f */
[----:B------:R-:W-:Y:S02]  /*2750*/  FFMA R45, R56, UR6, -R47 ;  /* 0x00000006382d7c23 */ /* 0x000fe4000800082f */
[----:B------:R-:W-:Y:S01]  /*2760*/  FSEL R24, R18, RZ, P1 ;  /* 0x000000ff12187208 */ /* 0x000fe20000800000 */
[----:B------:R-:W-:Y:S01]  /*2770*/  @!P5 FMUL R33, R33, 0.5 ;  /* 0x3f0000002121d820 */ /* 0x000fe20000400000 */
[----:B------:R-:W1:Y:S01]  /*2780*/  MUFU.EX2 R37, R37 ;  /* 0x0000002500257308 */ /* 0x000e620000000800 */
[----:B----4-:R-:W-:Y:S01]  /*2790*/  @!P2 FMUL R28, R28, R28 ;  /* 0x0000001c1c1ca220 */ /* 0x010fe20000400000 */
[----:B------:R-:W-:Y:S01]  /*27a0*/  FSETP.GEU.AND P2, PT, R45, -126, PT ;  /* 0xc2fc00002d00780b */ /* 0x000fe20003f4e000 */
[----:B------:R-:W-:Y:S01]  /*27b0*/  FMUL R25, R24, UR6 ;  /* 0x0000000618197c20 */ /* 0x000fe20008400000 */
[----:B------:R-:W-:-:S03]  /*27c0*/  FSETP.GEU.AND P1, PT, R36, -126, PT ;  /* 0xc2fc00002400780b */ /* 0x000fc60003f2e000 */
[--C-:B------:R-:W-:Y:S01]  /*27d0*/  FFMA R26, R26, UR6, -R25.reuse ;  /* 0x000000061a1a7c23 */ /* 0x100fe20008000819 */
[----:B------:R-:W3:Y:S01]  /*27e0*/  MUFU.EX2 R41, R41 ;  /* 0x0000002900297308 */ /* 0x000ee20000000800 */
[--C-:B------:R-:W-:Y:S01]  /*27f0*/  FFMA R27, R27, UR6, -R25.reuse ;  /* 0x000000061b1b7c23 */ /* 0x100fe20008000819 */
[----:B-----5:R-:W-:Y:S01]  /*2800*/  @!P3 FMUL R32, R32, R32 ;  /* 0x000000202020b220 */ /* 0x020fe20000400000 */
[--C-:B------:R-:W-:Y:S01]  /*2810*/  FFMA R24, R30, UR6, -R25.reuse ;  /* 0x000000061e187c23 */ /* 0x100fe20008000819 */
[----:B------:R-:W-:Y:S01]  /*2820*/  FSETP.GEU.AND P3, PT, R26, -126, PT ;  /* 0xc2fc00001a00780b */ /* 0x000fe20003f6e000 */
[--C-:B------:R-:W-:Y:S01]  /*2830*/  FFMA R44, R31, UR6, -R25.reuse ;  /* 0x000000061f2c7c23 */ /* 0x100fe20008000819 */
[--C-:B------:R-:W-:Y:S01]  /*2840*/  FFMA R56, R34, UR6, -R25.reuse ;  /* 0x0000000622387c23 */ /* 0x100fe20008000819 */
[----:B------:R-:W-:Y:S01]  /*2850*/  @!P2 FMUL R45, R45, 0.5 ;  /* 0x3f0000002d2da820 */ /* 0x000fe20000400000 */
[----:B------:R-:W4:Y:S01]  /*2860*/  MUFU.EX2 R33, R33 ;  /* 0x0000002100217308 */ /* 0x000f220000000800 */
[----:B-1----:R-:W-:Y:S01]  /*2870*/  @!P4 FMUL R37, R37, R37 ;  /* 0x000000252525c220 */ /* 0x002fe20000400000 */
[----:B------:R-:W-:Y:S01]  /*2880*/  FSETP.GEU.AND P4, PT, R27, -126, PT ;  /* 0xc2fc00001b00780b */ /* 0x000fe20003f8e000 */
[----:B------:R-:W-:Y:S01]  /*2890*/  @!P1 FMUL R36, R36, 0.5 ;  /* 0x3f00000024249820 */ /* 0x000fe20000400000 */
[--C-:B------:R-:W-:Y:S01]  /*28a0*/  FFMA R57, R39, UR6, -R25.reuse ;  /* 0x0000000627397c23 */ /* 0x100fe20008000819 */
[--C-:B------:R-:W-:Y:S01]  /*28b0*/  FFMA R96, R42, UR6, -R25.reuse ;  /* 0x000000062a607c23 */ /* 0x100fe20008000819 */
[--C-:B------:R-:W-:Y:S01]  /*28c0*/  FFMA R97, R46, UR6, -R25.reuse ;  /* 0x000000062e617c23 */ /* 0x100fe20008000819 */
[--C-:B------:R-:W-:Y:S01]  /*28d0*/  FFMA R48, R48, UR6, -R25.reuse ;  /* 0x0000000630307c23 */ /* 0x100fe20008000819 */
[----:B------:R-:W1:Y:S01]  /*28e0*/  MUFU.EX2 R45, R45 ;  /* 0x0000002d002d7308 */ /* 0x000e620000000800 */
[----:B---3--:R-:W-:Y:S01]  /*28f0*/  @!P6 FMUL R41, R41, R41 ;  /* 0x000000292929e220 */ /* 0x008fe20000400000 */
[----:B------:R-:W-:Y:S01]  /*2900*/  FSETP.GEU.AND P6, PT, R24, -126, PT ;  /* 0xc2fc00001800780b */ /* 0x000fe20003fce000 */
[----:B------:R-:W-:Y:S01]  /*2910*/  @!P3 FMUL R26, R26, 0.5 ;  /* 0x3f0000001a1ab820 */ /* 0x000fe20000400000 */
[--C-:B------:R-:W-:Y:S01]  /*2920*/  FFMA R50, R50, UR6, -R25.reuse ;  /* 0x0000000632327c23 */ /* 0x100fe20008000819 */
[--C-:B------:R-:W-:Y:S01]  /*2930*/  FFMA R51, R51, UR6, -R25.reuse ;  /* 0x0000000633337c23 */ /* 0x100fe20008000819 */
[----:B------:R-:W-:Y:S01]  /*2940*/  P2R R58, PR, RZ, 0x40 ;  /* 0x00000040ff3a7803 */ /* 0x000fe20000000000 */
[----:B------:R-:W-:Y:S01]  /*2950*/  @!P4 FMUL R27, R27, 0.5 ;  /* 0x3f0000001b1bc820 */ /* 0x000fe20000400000 */
[----:B------:R3:W5:Y:S01]  /*2960*/  MUFU.EX2 R40, R26 ;  /* 0x0000001a00287308 */ /* 0x0007620000000800 */
[----:B----4-:R-:W-:Y:S01]  /*2970*/  @!P5 FMUL R33, R33, R33 ;  /* 0x000000212121d220 */ /* 0x010fe20000400000 */
[----:B------:R-:W-:Y:S01]  /*2980*/  FSETP.GEU.AND P5, PT, R49, -126, PT ;  /* 0xc2fc00003100780b */ /* 0x000fe20003fae000 */
[--C-:B------:R-:W-:Y:S01]  /*2990*/  FFMA R54, R54, UR6, -R25.reuse ;  /* 0x0000000636367c23 */ /* 0x100fe20008000819 */
[----:B------:R-:W-:-:S03]  /*29a0*/  FFMA R55, R55, UR6, -R25 ;  /* 0x0000000637377c23 */ /* 0x000fc60008000819 */
[----:B------:R-:W-:Y:S01]  /*29b0*/  @!P6 FMUL R24, R24, 0.5 ;  /* 0x3f0000001818e820 */ /* 0x000fe20000400000 */
[----:B------:R-:W4:Y:S01]  /*29c0*/  MUFU.EX2 R31, R27 ;  /* 0x0000001b001f7308 */ /* 0x000f220000000800 */
[----:B------:R-:W2:Y:S01]  /*29d0*/  SYNCS.PHASECHK.TRANS64.TRYWAIT P6, [R2+URZ+0xc808], R11 ;  /* 0x00c8080b020075a7 */ /* 0x000ea200080c017f */
[----:B---3--:R-:W-:Y:S01]  /*29e0*/  FFMA R26, R38, UR6, -R25 ;  /* 0x00000006261a7c23 */ /* 0x008fe20008000819 */
[----:B-1----:R-:W-:Y:S01]  /*29f0*/  @!P2 FMUL R45, R45, R45 ;  /* 0x0000002d2d2da220 */ /* 0x002fe20000400000 */
[----:B------:R-:W-:-:S03]  /*2a00*/  FSETP.GEU.AND P2, PT, R56, -126, PT ;  /* 0xc2fc00003800780b */ /* 0x000fc60003f4e000 */
[----:B------:R-:W-:Y:S01]  /*2a10*/  @!P5 FMUL R49, R49, 0.5 ;  /* 0x3f0000003131d820 */ /* 0x000fe20000400000 */
[----:B------:R-:W1:Y:S01]  /*2a20*/  MUFU.EX2 R36, R36 ;  /* 0x0000002400247308 */ /* 0x000e620000000800 */
[----:B-----5:R-:W-:-:S07]  /*2a30*/  @!P3 FMUL R40, R40, R40 ;  /* 0x000000282828b220 */ /* 0x020fce0000400000 */
[----:B------:R3:W5:Y:S01]  /*2a40*/  MUFU.EX2 R30, R49 ;  /* 0x00000031001e7308 */ /* 0x0007620000000800 */
[----:B----4-:R-:W-:Y:S01]  /*2a50*/  @!P4 FMUL R31, R31, R31 ;  /* 0x0000001f1f1fc220 */ /* 0x010fe20000400000 */
[----:B------:R-:W-:Y:S01]  /*2a60*/  FSETP.GEU.AND P4, PT, R26, -126, PT ;  /* 0xc2fc00001a00780b */ /* 0x000fe20003f8e000 */
[----:B------:R-:W-:-:S05]  /*2a70*/  @!P2 FMUL R56, R56, 0.5 ;  /* 0x3f0000003838a820 */ /* 0x000fca0000400000 */
[----:B------:R-:W4:Y:S01]  /*2a80*/  MUFU.EX2 R34, R24 ;  /* 0x0000001800227308 */ /* 0x000f220000000800 */
[----:B---3--:R-:W-:Y:S01]  /*2a90*/  FFMA R49, R35, UR6, -R25 ;  /* 0x0000000623317c23 */ /* 0x008fe20008000819 */
[----:B-1----:R-:W-:Y:S01]  /*2aa0*/  @!P1 FMUL R36, R36, R36 ;  /* 0x0000002424249220 */ /* 0x002fe20000400000 */
[----:B------:R-:W-:-:S03]  /*2ab0*/  FSETP.GEU.AND P1, PT, R44, -126, PT ;  /* 0xc2fc00002c00780b */ /* 0x000fc60003f2e000 */
[----:B------:R-:W-:Y:S01]  /*2ac0*/  FSETP.GEU.AND P3, PT, R49, -126, PT ;  /* 0xc2fc00003100780b */ /* 0x000fe20003f6e000 */
[----:B------:R-:W-:Y:S01]  /*2ad0*/  @!P4 FMUL R26, R26, 0.5 ;  /* 0x3f0000001a1ac820 */ /* 0x000fe20000400000 */
[----:B------:R-:W1:Y:S01]  /*2ae0*/  MUFU.EX2 R38, R56 ;  /* 0x0000003800267308 */ /* 0x000e620000000800 */
[----:B-----5:R-:W-:Y:S01]  /*2af0*/  @!P5 FMUL R30, R30, R30 ;  /* 0x0000001e1e1ed220 */ /* 0x020fe20000400000 */
[----:B------:R-:W-:-:S06]  /*2b00*/  FSETP.GEU.AND P5, PT, R57, -126, PT ;  /* 0xc2fc00003900780b */ /* 0x000fcc0003fae000 */
[----:B------:R-:W3:Y:S01]  /*2b10*/  MUFU.EX2 R39, R26 ;  /* 0x0000001a00277308 */ /* 0x000ee20000000800 */
[----:B------:R-:W-:Y:S02]  /*2b20*/  @!P1 FMUL R44, R44, 0.5 ;  /* 0x3f0000002c2c9820 */ /* 0x000fe40000400000 */
[----:B------:R-:W-:-:S05]  /*2b30*/  @!P3 FMUL R49, R49, 0.5 ;  /* 0x3f0000003131b820 */ /* 0x000fca0000400000 */
[----:B------:R-:W1:Y:S08]  /*2b40*/  MUFU.EX2 R47, R49 ;  /* 0x00000031002f7308 */ /* 0x000e700000000800 */
[----:B------:R5:W1:Y:S02]  /*2b50*/  MUFU.EX2 R35, R44 ;  /* 0x0000002c00237308 */ /* 0x000a640000000800 */
[----:B-----5:R-:W-:Y:S01]  /*2b60*/  FFMA R44, R43, UR6, -R25 ;  /* 0x000000062b2c7c23 */ /* 0x020fe20008000819 */
[----:B--234-:R-:W-:Y:S06]  /*2b70*/  @!P6 BRA `(.L_x_23) ;  /* 0x0000007800fce947 */ /* 0x01cfec0003800000 */
.L_x_85:
[----:B------:R-:W-:Y:S01]  /*2b80*/  ISETP.NE.AND P6, PT, R58, RZ, PT ;  /* 0x000000ff3a00720c */ /* 0x000fe20003fc5270 */
[----:B-1----:R-:W-:Y:S01]  /*2b90*/  @!P1 FMUL R35, R35, R35 ;  /* 0x0000002323239220 */ /* 0x002fe20000400000 */
[----:B------:R-:W-:Y:S01]  /*2ba0*/  F2FP.BF16.F32.PACK_AB R24, R10, R21 ;  /* 0x000000150a18723e */ /* 0x000fe200000010ff */
[----:B------:R-:W-:Y:S01]  /*2bb0*/  UIADD3 UR6, UR23, 0x280, URZ ;  /* 0x0000028017067890 */ /* 0x000fe2000fffe03f */
[----:B------:R-:W-:Y:S01]  /*2bc0*/  F2FP.BF16.F32.PACK_AB R26, R23, R20 ;  /* 0x00000014171a723e */ /* 0x000fe200000010ff */
[----:B------:R-:W-:Y:S01]  /*2bd0*/  UMOV UR7, 0xc0000010 ;  /* 0xc000001000077882 */ /* 0x000fe20000000000 */
[----:B------:R-:W-:Y:S01]  /*2be0*/  F2FP.BF16.F32.PACK_AB R25, R31, R40 ;  /* 0x000000281f19723e */ /* 0x000fe200000010ff */
[----:B------:R-:W-:Y:S01]  /*2bf0*/  UIADD3 UR8, UR23, 0x300, URZ ;  /* 0x0000030017087890 */ /* 0x000fe2000fffe03f */
[----:B------:R-:W-:Y:S01]  /*2c00*/  @!P5 FMUL R57, R57, 0.5 ;  /* 0x3f0000003939d820 */ /* 0x000fe20000400000 */
[----:B------:R-:W-:Y:S01]  /*2c10*/  UMOV UR15, 0xc0000010 ;  /* 0xc0000010000f7882 */ /* 0x000fe20000000000 */
[----:B------:R-:W-:Y:S01]  /*2c20*/  UIADD3 UR10, UR23, 0x380, URZ ;  /* 0x00000380170a7890 */ /* 0x000fe2000fffe03f */
[----:B------:R-:W-:Y:S01]  /*2c30*/  @!P2 FMUL R38, R38, R38 ;  /* 0x000000262626a220 */ /* 0x000fe20000400000 */
[----:B------:R-:W-:Y:S01]  /*2c40*/  UMOV UR11, 0xc0000010 ;  /* 0xc0000010000b7882 */ /* 0x000fe20000000000 */
[----:B------:R-:W-:Y:S01]  /*2c50*/  @!P6 FMUL R34, R34, R34 ;  /* 0x000000222222e220 */ /* 0x000fe20000400000 */
[----:B------:R-:W-:Y:S01]  /*2c60*/  UMOV UR14, UR8 ;  /* 0x00000008000e7c82 */ /* 0x000fe20008000000 */
[----:B------:R-:W-:Y:S01]  /*2c70*/  UIADD3 UR8, UR23, 0x480, URZ ;  /* 0x0000048017087890 */ /* 0x000fe2000fffe03f */
[----:B------:R-:W1:Y:S01]  /*2c80*/  MUFU.EX2 R42, R57 ;  /* 0x00000039002a7308 */ /* 0x000e620000000800 */
[----:B------:R-:W-:Y:S01]  /*2c90*/  @!P3 FMUL R47, R47, R47 ;  /* 0x0000002f2f2fb220 */ /* 0x000fe20000400000 */
[----:B------:R-:W-:Y:S01]  /*2ca0*/  F2FP.BF16.F32.PACK_AB R27, R35, R34 ;  /* 0x00000022231b723e */ /* 0x000fe200000010ff */
[----:B------:R-:W-:Y:S01]  /*2cb0*/  @!P4 FMUL R39, R39, R39 ;  /* 0x000000272727c220 */ /* 0x000fe20000400000 */
[----:B------:R-:W-:Y:S01]  /*2cc0*/  FSETP.GEU.AND P2, PT, R97, -126, PT ;  /* 0xc2fc00006100780b */ /* 0x000fe20003f4e000 */
[----:B------:R-:W-:Y:S01]  /*2cd0*/  FADD R21, R21, R32 ;  /* 0x0000002015157221 */ /* 0x000fe20000000000 */
[----:B------:R-:W-:Y:S01]  /*2ce0*/  WARPGROUP.ARRIVE ;  /* 0x00000000000079c5 */ /* 0x000fe20000000000 */
[----:B------:R-:W-:Y:S01]  /*2cf0*/  FSETP.GEU.AND P3, PT, R48, -126, PT ;  /* 0xc2fc00003000780b */ /* 0x000fe20003f6e000 */
[----:B------:R-:W-:Y:S01]  /*2d00*/  FADD R20, R20, R41 ;  /* 0x0000002914147221 */ /* 0x000fe20000000000 */
[----:B------:R-:W-:Y:S01]  /*2d10*/  FSETP.GEU.AND P6, PT, R96, -126, PT ;  /* 0xc2fc00006000780b */ /* 0x000fe20003fce000 */
[----:B------:R-:W-:Y:S01]  /*2d20*/  FADD R10, R10, R37 ;  /* 0x000000250a0a7221 */ /* 0x000fe20000000000 */
[----:B------:R-:W-:Y:S01]  /*2d30*/  FSETP.GEU.AND P1, PT, R44, -126, PT ;  /* 0xc2fc00002c00780b */ /* 0x000fe20003f2e000 */
[----:B------:R-:W-:Y:S01]  /*2d40*/  HGMMA.64x16x16.F32.BF16 R88, R24, gdesc[UR4].tnspB, RZ, !UPT, gsb0 ;  /* 0x4020000418587df0 */ /* 0x000fe2000c0018ff */
[----:B------:R-:W-:Y:S01]  /*2d50*/  UIADD3 UR6, UR23, 0x400, URZ ;  /* 0x0000040017067890 */ /* 0x000fe2000fffe03f */
[----:B------:R-:W-:Y:S01]  /*2d60*/  FSETP.GEU.AND P4, PT, R52, -126, PT ;  /* 0xc2fc00003400780b */ /* 0x000fe20003f8e000 */
[----:B------:R-:W-:Y:S01]  /*2d70*/  UMOV UR7, 0xc0000010 ;  /* 0xc000001000077882 */ /* 0x000fe20000000000 */
[----:B------:R-:W-:Y:S01]  /*2d80*/  FADD R23, R23, R36 ;  /* 0x0000002417177221 */ /* 0x000fe20000000000 */
[----:B-1----:R-:W-:Y:S01]  /*2d90*/  @!P5 FMUL R42, R42, R42 ;  /* 0x0000002a2a2ad220 */ /* 0x002fe20000400000 */
[----:B------:R-:W-:Y:S01]  /*2da0*/  @!P2 FMUL R97, R97, 0.5 ;  /* 0x3f0000006161a820 */ /* 0x000fe20000400000 */
[----:B------:R-:W-:Y:S01]  /*2db0*/  FSETP.GEU.AND P5, PT, R53, -126, PT ;  /* 0xc2fc00003500780b */ /* 0x000fe20003fae000 */
[----:B------:R-:W-:Y:S01]  /*2dc0*/  @!P3 FMUL R48, R48, 0.5 ;  /* 0x3f0000003030b820 */ /* 0x000fe20000400000 */
[----:B------:R-:W-:Y:S01]  /*2dd0*/  IADD3 R12, R12, 0x40, RZ ;  /* 0x000000400c0c7810 */ /* 0x000fe20007ffe0ff */
[----:B------:R-:W-:Y:S01]  /*2de0*/  @!P6 FMUL R96, R96, 0.5 ;  /* 0x3f0000006060e820 */ /* 0x000fe20000400000 */
[----:B------:R-:W-:Y:S01]  /*2df0*/  LEA.HI.SX32 R19, R19, 0xffffffff, 0x1a ;  /* 0xffffffff13137811 */ /* 0x000fe200078fd2ff */
[----:B------:R-:W-:Y:S01]  /*2e00*/  @!P1 FMUL R44, R44, 0.5 ;  /* 0x3f0000002c2c9820 */ /* 0x000fe20000400000 */
[----:B------:R-:W1:Y:S02]  /*2e10*/  MUFU.EX2 R97, R97 ;  /* 0x0000006100617308 */ /* 0x000e640000000800 */
[----:B------:R-:W-:-:S05]  /*2e20*/  @!P4 FMUL R52, R52, 0.5 ;  /* 0x3f0000003434c820 */ /* 0x000fca0000400000 */
[----:B------:R-:W-:Y:S01]  /*2e30*/  @!P5 FMUL R53, R53, 0.5 ;  /* 0x3f0000003535d820 */ /* 0x000fe20000400000 */
[----:B------:R-:W3:Y:S08]  /*2e40*/  MUFU.EX2 R43, R96 ;  /* 0x00000060002b7308 */ /* 0x000ef00000000800 */
[----:B------:R-:W4:Y:S01]  /*2e50*/  MUFU.EX2 R46, R44 ;  /* 0x0000002c002e7308 */ /* 0x000f220000000800 */
[----:B-1----:R-:W-:Y:S01]  /*2e60*/  @!P2 FMUL R97, R97, R97 ;  /* 0x000000616161a220 */ /* 0x002fe20000400000 */
[----:B------:R-:W-:-:S03]  /*2e70*/  FSETP.GEU.AND P2, PT, R54, -126, PT ;  /* 0xc2fc00003600780b */ /* 0x000fc60003f4e000 */
[----:B------:R-:W-:-:S03]  /*2e80*/  FADD R34, R34, R97 ;  /* 0x0000006122227221 */ /* 0x000fc60000000000 */
[----:B------:R-:W1:Y:S01]  /*2e90*/  MUFU.EX2 R48, R48 ;  /* 0x0000003000307308 */ /* 0x000e620000000800 */
[----:B---3--:R-:W-:Y:S01]  /*2ea0*/  @!P6 FMUL R43, R43, R43 ;  /* 0x0000002b2b2be220 */ /* 0x008fe20000400000 */
[----:B------:R-:W-:Y:S01]  /*2eb0*/  FSETP.GEU.AND P6, PT, R50, -126, PT ;  /* 0xc2fc00003200780b */ /* 0x000fe20003fce000 */
[----:B------:R-:W-:Y:S02]  /*2ec0*/  WARPGROUP.DEPBAR.LE gsb0, 0x0 ;  /* 0x00008000000079c5 */ /* 0x000fe40000010000 */
[----:B------:R-:W-:Y:S02]  /*2ed0*/  WARPGROUP.ARRIVE ;  /* 0x00000000000079c5 */ /* 0x000fe40000000000 */
[----:B------:R-:W-:Y:S01]  /*2ee0*/  @!P2 FMUL R54, R54, 0.5 ;  /* 0x3f0000003636a820 */ /* 0x000fe20000400000 */
[----:B----4-:R-:W-:Y:S01]  /*2ef0*/  @!P1 FMUL R46, R46, R46 ;  /* 0x0000002e2e2e9220 */ /* 0x010fe20000400000 */
[----:B------:R-:W-:Y:S01]  /*2f00*/  FSETP.GEU.AND P1, PT, R51, -126, PT ;  /* 0xc2fc00003300780b */ /* 0x000fe20003f2e000 */
[----:B--2---:R-:W2:Y:S01]  /*2f10*/  MUFU.EX2 R11, R52 ;  /* 0x00000034000b7308 */ /* 0x004ea20000000800 */
[----:B------:R-:W-:Y:S01]  /*2f20*/  FADD R40, R40, R43 ;  /* 0x0000002b28287221 */ /* 0x000fe20000000000 */
[----:B------:R-:W-:Y:S01]  /*2f30*/  HGMMA.64x16x16.F32.BF16 R80, R24, gdesc[UR12].tnspB, RZ, !UPT, gsb0 ;  /* 0x4020000c18507df0 */ /* 0x000fe2000c0018ff */
[----:B------:R-:W-:-:S02]  /*2f40*/  UMOV UR15, 0xc0000010 ;  /* 0xc0000010000f7882 */ /* 0x000fc40000000000 */
[----:B------:R-:W-:Y:S01]  /*2f50*/  @!P6 FMUL R50, R50, 0.5 ;  /* 0x3f0000003232e820 */ /* 0x000fe20000400000 */
[----:B------:R-:W-:Y:S01]  /*2f60*/  FADD R31, R31, R46 ;  /* 0x0000002e1f1f7221 */ /* 0x000fe20000000000 */
[----:B-1----:R-:W-:Y:S01]  /*2f70*/  @!P3 FMUL R48, R48, R48 ;  /* 0x000000303030b220 */ /* 0x002fe20000400000 */
[----:B------:R-:W-:Y:S01]  /*2f80*/  FSETP.GEU.AND P3, PT, R55, -126, PT ;  /* 0xc2fc00003700780b */ /* 0x000fe20003f6e000 */
[----:B------:R-:W1:Y:S02]  /*2f90*/  MUFU.EX2 R44, R53 ;  /* 0x00000035002c7308 */ /* 0x000e640000000800 */
[----:B------:R-:W-:Y:S01]  /*2fa0*/  FADD R35, R35, R48 ;  /* 0x0000003023237221 */ /* 0x000fe20000000000 */
[----:B------:R-:W-:-:S05]  /*2fb0*/  @!P1 FMUL R51, R51, 0.5 ;  /* 0x3f00000033339820 */ /* 0x000fca0000400000 */
[----:B------:R-:W3:Y:S01]  /*2fc0*/  MUFU.EX2 R52, R51 ;  /* 0x0000003300347308 */ /* 0x000ee20000000800 */
[----:B--2---:R-:W-:-:S03]  /*2fd0*/  @!P4 FMUL R11, R11, R11 ;  /* 0x0000000b0b0bc220 */ /* 0x004fc60000400000 */
[----:B------:R-:W-:-:S04]  /*2fe0*/  @!P3 FMUL R55, R55, 0.5 ;  /* 0x3f0000003737b820 */ /* 0x000fc80000400000 */
[----:B------:R-:W2:Y:S01]  /*2ff0*/  MUFU.EX2 R49, R50 ;  /* 0x0000003200317308 */ /* 0x000ea20000000800 */
[----:B-1----:R-:W-:-:S07]  /*3000*/  @!P5 FMUL R44, R44, R44 ;  /* 0x0000002c2c2cd220 */ /* 0x002fce0000400000 */
[----:B------:R-:W1:Y:S01]  /*3010*/  MUFU.EX2 R54, R54 ;  /* 0x0000003600367308 */ /* 0x000e620000000800 */
[----:B---3--:R-:W-:Y:S01]  /*3020*/  @!P1 FMUL R52, R52, R52 ;  /* 0x0000003434349220 */ /* 0x008fe20000400000 */
[----:B------:R-:W-:-:S06]  /*3030*/  ISETP.GE.AND P1, PT, R13, 0x81, PT ;  /* 0x000000810d00780c */ /* 0x000fcc0003f26270 */
[----:B------:R-:W3:Y:S01]  /*3040*/  MUFU.EX2 R51, R55 ;  /* 0x0000003700337308 */ /* 0x000ee20000000800 */
[----:B--2---:R-:W-:Y:S01]  /*3050*/  @!P6 FMUL R49, R49, R49 ;  /* 0x000000313131e220 */ /* 0x004fe20000400000 */
[----:B------:R-:W-:Y:S02]  /*3060*/  WARPGROUP.DEPBAR.LE gsb0, 0x0 ;  /* 0x00008000000079c5 */ /* 0x000fe40000010000 */
[----:B------:R-:W-:Y:S01]  /*3070*/  WARPGROUP.ARRIVE ;  /* 0x00000000000079c5 */ /* 0x000fe20000000000 */
[----:B-1----:R-:W-:-:S05]  /*3080*/  @!P2 FMUL R54, R54, R54 ;  /* 0x000000363636a220 */ /* 0x002fca0000400000 */
[----:B------:R-:W-:Y:S01]  /*3090*/  HGMMA.64x16x16.F32.BF16 R72, R24, gdesc[UR8].tnspB, RZ, !UPT, gsb0 ;  /* 0x4020000818487df0 */ /* 0x000fe2000c0018ff */
[----:B------:R-:W-:Y:S01]  /*30a0*/  UIADD3 UR10, UR23, 0x3a0, URZ ;  /* 0x000003a0170a7890 */ /* 0x000fe2000fffe03f */
[----:B------:R-:W-:Y:S01]  /*30b0*/  UMOV UR11, 0xc0000010 ;  /* 0xc0000010000b7882 */ /* 0x000fe20000000000 */
[----:B---3--:R-:W-:Y:S01]  /*30c0*/  @!P3 FMUL R51, R51, R51 ;  /* 0x000000333333b220 */ /* 0x008fe20000400000 */
[----:B------:R-:W-:Y:S02]  /*30d0*/  WARPGROUP.DEPBAR.LE gsb0, 0x0 ;  /* 0x00008000000079c5 */ /* 0x000fe40000010000 */
[----:B------:R-:W-:-:S06]  /*30e0*/  WARPGROUP.ARRIVE ;  /* 0x00000000000079c5 */ /* 0x000fcc0000000000 */
[----:B------:R-:W-:Y:S01]  /*30f0*/  HGMMA.64x16x16.F32.BF16 R64, R24, gdesc[UR4].tnspB, RZ, !UPT, gsb0 ;  /* 0x4020000418407df0 */ /* 0x000fe2000c0018ff */
[----:B------:R-:W-:Y:S01]  /*3100*/  UMOV UR6, UR8 ;  /* 0x0000000800067c82 */ /* 0x000fe20008000000 */
[----:B------:R-:W-:Y:S01]  /*3110*/  UMOV UR7, 0xc0000010 ;  /* 0xc000001000077882 */ /* 0x000fe20000000000 */
[----:B------:R-:W-:-:S07]  /*3120*/  UIADD3 UR8, UR23, 0x320, URZ ;  /* 0x0000032017087890 */ /* 0x000fce000fffe03f */
[----:B------:R-:W-:Y:S01]  /*3130*/  UMOV UR14, UR8 ;  /* 0x00000008000e7c82 */ /* 0x000fe20008000000 */
[----:B------:R-:W-:Y:S01]  /*3140*/  UIADD3 UR8, UR23, 0x4a0, URZ ;  /* 0x000004a017087890 */ /* 0x000fe2000fffe03f */
[----:B------:R-:W-:Y:S02]  /*3150*/  WARPGROUP.DEPBAR.LE gsb0, 0x0 ;  /* 0x00008000000079c5 */ /* 0x000fe40000010000 */
[----:B------:R-:W-:-:S06]  /*3160*/  WARPGROUP.ARRIVE ;  /* 0x00000000000079c5 */ /* 0x000fcc0000000000 */
[----:B------:R-:W-:Y:S01]  /*3170*/  HGMMA.64x16x16.F32.BF16 R56, R24, gdesc[UR4].tnspB, RZ, !UPT, gsb0 ;  /* 0x4020000418387df0 */ /* 0x000fe2000c0018ff */
[----:B------:R-:W-:Y:S01]  /*3180*/  UIADD3 UR6, UR23, 0x2a0, URZ ;  /* 0x000002a017067890 */ /* 0x000fe2000fffe03f */
[----:B------:R-:W-:Y:S01]  /*3190*/  UMOV UR7, 0xc0000010 ;  /* 0xc000001000077882 */ /* 0x000fe20000000000 */
[----:B------:R-:W-:Y:S02]  /*31a0*/  WARPGROUP.DEPBAR.LE gsb0, 0x0 ;  /* 0x00008000000079c5 */ /* 0x000fe40000010000 */
[----:B------:R-:W-:Y:S01]  /*31b0*/  F2FP.BF16.F32.PACK_AB R24, R29, R22 ;  /* 0x000000161d18723e */ /* 0x000fe200000010ff */
[----:B------:R-:W-:Y:S01]  /*31c0*/  FADD R22, R22, R45 ;  /* 0x0000002d16167221 */ /* 0x000fe20000000000 */
[----:B------:R-:W-:Y:S01]  /*31d0*/  F2FP.BF16.F32.PACK_AB R26, R33, R28 ;  /* 0x0000001c211a723e */ /* 0x000fe200000010ff */
[----:B------:R-:W-:Y:S01]  /*31e0*/  FADD R29, R29, R30 ;  /* 0x0000001e1d1d7221 */ /* 0x000fe20000000000 */
[----:B------:R-:W-:Y:S01]  /*31f0*/  F2FP.BF16.F32.PACK_AB R25, R47, R38 ;  /* 0x000000262f19723e */ /* 0x000fe200000010ff */
[----:B------:R-:W-:Y:S01]  /*3200*/  FADD R21, R21, R22 ;  /* 0x0000001615157221 */ /* 0x000fe20000000000 */
[C---:B------:R-:W-:Y:S01]  /*3210*/  F2FP.BF16.F32.PACK_AB R27, R42.reuse, R39 ;  /* 0x000000272a1b723e */ /* 0x040fe200000010ff */
[----:B------:R-:W-:Y:S01]  /*3220*/  FADD R39, R39, R54 ;  /* 0x0000003627277221 */ /* 0x000fe20000000000 */
[----:B------:R-:W-:Y:S01]  /*3230*/  FADD R42, R42, R51 ;  /* 0x000000332a2a7221 */ /* 0x000fe20000000000 */
[----:B------:R-:W-:Y:S01]  /*3240*/  FADD R10, R10, R29 ;  /* 0x0000001d0a0a7221 */ /* 0x000fe20000000000 */
[----:B------:R-:W-:Y:S01]  /*3250*/  WARPGROUP.ARRIVE ;  /* 0x00000000000079c5 */ /* 0x000fe20000000000 */
[----:B------:R-:W-:Y:S01]  /*3260*/  FADD R39, R34, R39 ;  /* 0x0000002722277221 */ /* 0x000fe20000000000 */
[----:B------:R-:W-:-:S04]  /*3270*/  FADD R42, R35, R42 ;  /* 0x0000002a232a7221 */ /* 0x000fc80000000000 */
[----:B------:R-:W-:Y:S01]  /*3280*/  HGMMA.64x16x16.F32.BF16 R88, R24, gdesc[UR4].tnspB, R88, gsb0 ;  /* 0x4020000418587df0 */ /* 0x000fe20008001858 */
[----:B------:R-:W-:Y:S01]  /*3290*/  UIADD3 UR6, UR23, 0x420, URZ ;  /* 0x0000042017067890 */ /* 0x000fe2000fffe03f */
[----:B------:R-:W-:Y:S01]  /*32a0*/  UMOV UR7, 0xc0000010 ;  /* 0xc000001000077882 */ /* 0x000fe20000000000 */
[----:B------:R-:W-:Y:S02]  /*32b0*/  WARPGROUP.DEPBAR.LE gsb0, 0x0 ;  /* 0x00008000000079c5 */ /* 0x000fe40000010000 */
[----:B------:R-:W-:-:S06]  /*32c0*/  WARPGROUP.ARRIVE ;  /* 0x00000000000079c5 */ /* 0x000fcc0000000000 */
[----:B------:R-:W-:Y:S01]  /*32d0*/  HGMMA.64x16x16.F32.BF16 R80, R24, gdesc[UR12].tnspB, R80, gsb0 ;  /* 0x4020000c18507df0 */ /* 0x000fe20008001850 */
[----:B------:R-:W-:Y:S02]  /*32e0*/  UMOV UR15, 0xc0000010 ;  /* 0xc0000010000f7882 */ /* 0x000fe40000000000 */
[----:B------:R-:W-:Y:S02]  /*32f0*/  WARPGROUP.DEPBAR.LE gsb0, 0x0 ;  /* 0x00008000000079c5 */ /* 0x000fe40000010000 */
[----:B------:R-:W-:-:S06]  /*3300*/  WARPGROUP.ARRIVE ;  /* 0x00000000000079c5 */ /* 0x000fcc0000000000 */
[----:B------:R-:W-:Y:S01]  /*3310*/  HGMMA.64x16x16.F32.BF16 R72, R24, gdesc[UR8].tnspB, R72, gsb0 ;  /* 0x4020000818487df0 */ /* 0x000fe20008001848 */
[----:B------:R-:W-:Y:S01]  /*3320*/  UIADD3 UR10, UR23, 0x3c0, URZ ;  /* 0x000003c0170a7890 */ /* 0x000fe2000fffe03f */
[----:B------:R-:W-:Y:S01]  /*3330*/  UMOV UR11, 0xc0000010 ;  /* 0xc0000010000b7882 */ /* 0x000fe20000000000 */
[----:B------:R-:W-:Y:S02]  /*3340*/  WARPGROUP.DEPBAR.LE gsb0, 0x0 ;  /* 0x00008000000079c5 */ /* 0x000fe40000010000 */
[----:B------:R-:W-:-:S06]  /*3350*/  WARPGROUP.ARRIVE ;  /* 0x00000000000079c5 */ /* 0x000fcc0000000000 */
[----:B------:R-:W-:Y:S01]  /*3360*/  HGMMA.64x16x16.F32.BF16 R64, R24, gdesc[UR4].tnspB, R64, gsb0 ;  /* 0x4020000418407df0 */ /* 0x000fe20008001840 */
[----:B------:R-:W-:Y:S01]  /*3370*/  UMOV UR6, UR8 ;  /* 0x0000000800067c82 */ /* 0x000fe20008000000 */
[----:B------:R-:W-:Y:S01]  /*3380*/  UMOV UR7, 0xc0000010 ;  /* 0xc000001000077882 */ /* 0x000fe20000000000 */
[----:B------:R-:W-:-:S07]  /*3390*/  UIADD3 UR8, UR23, 0x340, URZ ;  /* 0x0000034017087890 */ /* 0x000fce000fffe03f */
[----:B------:R-:W-:Y:S01]  /*33a0*/  UMOV UR14, UR8 ;  /* 0x00000008000e7c82 */ /* 0x000fe20008000000 */
[----:B------:R-:W-:Y:S01]  /*33b0*/  UIADD3 UR8, UR23, 0x4c0, URZ ;  /* 0x000004c017087890 */ /* 0x000fe2000fffe03f */
[----:B------:R-:W-:Y:S02]  /*33c0*/  WARPGROUP.DEPBAR.LE gsb0, 0x0 ;  /* 0x00008000000079c5 */ /* 0x000fe40000010000 */
[----:B------:R-:W-:-:S06]  /*33d0*/  WARPGROUP.ARRIVE ;  /* 0x00000000000079c5 */ /* 0x000fcc0000000000 */
[----:B------:R-:W-:Y:S01]  /*33e0*/  HGMMA.64x16x16.F32.BF16 R56, R24, gdesc[UR4].tnspB, R56, gsb0 ;  /* 0x4020000418387df0 */ /* 0x000fe20008001838 */
[----:B------:R-:W-:Y:S01]  /*33f0*/  UIADD3 UR6, UR23, 0x2c0, URZ ;  /* 0x000002c017067890 */ /* 0x000fe2000fffe03f */
[----:B------:R-:W-:Y:S01]  /*3400*/  UMOV UR7, 0xc0000010 ;  /* 0xc000001000077882 */ /* 0x000fe20000000000 */
[----:B------:R-:W-:Y:S02]  /*3410*/  WARPGROUP.DEPBAR.LE gsb0, 0x0 ;  /* 0x00008000000079c5 */ /* 0x000fe40000010000 */
[----:B------:R-:W-:Y:S02]  /*3420*/  F2FP.BF16.F32.PACK_AB R24, R37, R32 ;  /* 0x000000202518723e */ /* 0x000fe400000010ff */
[----:B------:R-:W-:Y:S02]  /*3430*/  F2FP.BF16.F32.PACK_AB R26, R36, R41 ;  /* 0x00000029241a723e */ /* 0x000fe400000010ff */
[----:B------:R-:W-:Y:S02]  /*3440*/  F2FP.BF16.F32.PACK_AB R25, R46, R43 ;  /* 0x0000002b2e19723e */ /* 0x000fe400000010ff */
[----:B------:R-:W-:-:S04]  /*3450*/  F2FP.BF16.F32.PACK_AB R27, R48, R97 ;  /* 0x00000061301b723e */ /* 0x000fc800000010ff */
[----:B------:R-:W-:-:S06]  /*3460*/  WARPGROUP.ARRIVE ;  /* 0x00000000000079c5 */ /* 0x000fcc0000000000 */
        /* <DEDUP_REMOVED lines=27> */
[----:B------:R-:W-:Y:S01]  /*3620*/  F2FP.BF16.F32.PACK_AB R26, R44, R11 ;  /* 0x0000000b2c1a723e */ /* 0x000fe200000010ff */
[----:B------:R-:W-:Y:S01]  /*3630*/  FADD R44, R33, R44 ;  /* 0x0000002c212c7221 */ /* 0x000fe20000000000 */
[----:B------:R-:W-:Y:S01]  /*3640*/  F2FP.BF16.F32.PACK_AB R25, R52, R49 ;  /* 0x000000313419723e */ /* 0x000fe200000010ff */
[----:B------:R-:W-:Y:S01]  /*3650*/  FADD R49, R38, R49 ;  /* 0x0000003126317221 */ /* 0x000fe20000000000 */
[----:B------:R-:W-:Y:S01]  /*3660*/  F2FP.BF16.F32.PACK_AB R27, R51, R54 ;  /* 0x00000036331b723e */ /* 0x000fe200000010ff */
[----:B------:R-:W-:Y:S01]  /*3670*/  FADD R52, R47, R52 ;  /* 0x000000342f347221 */ /* 0x000fe20000000000 */
[----:B------:R-:W-:Y:S01]  /*3680*/  FADD R23, R23, R44 ;  /* 0x0000002c17177221 */ /* 0x000fe20000000000 */
[----:B------:R-:W-:Y:S01]  /*3690*/  FADD R40, R40, R49 ;  /* 0x0000003128287221 */ /* 0x000fe20000000000 */
[----:B------:R-:W-:Y:S01]  /*36a0*/  WARPGROUP.ARRIVE ;  /* 0x00000000000079c5 */ /* 0x000fe20000000000 */
[----:B------:R-:W-:Y:S01]  /*36b0*/  FADD R31, R31, R52 ;  /* 0x000000341f1f7221 */ /* 0x000fe20000000000 */
[----:B------:R-:W-:Y:S01]  /*36c0*/  FADD R23, R10, R23 ;  /* 0x000000170a177221 */ /* 0x000fe20000000000 */
[----:B------:R-:W-:-:S02]  /*36d0*/  FADD R39, R40, R39 ;  /* 0x0000002728277221 */ /* 0x000fc40000000000 */
[----:B------:R-:W-:Y:S01]  /*36e0*/  FADD R42, R31, R42 ;  /* 0x0000002a1f2a7221 */ /* 0x000fe20000000000 */
[----:B------:R-:W-:Y:S01]  /*36f0*/  HGMMA.64x16x16.F32.BF16 R88, R24, gdesc[UR4].tnspB, R88, gsb0 ;  /* 0x4020000418587df0 */ /* 0x000fe20008001858 */
[----:B------:R-:W-:Y:S01]  /*3700*/  UIADD3 UR6, UR23, 0x460, URZ ;  /* 0x0000046017067890 */ /* 0x000fe2000fffe03f */
[----:B------:R-:W-:Y:S01]  /*3710*/  UMOV UR7, 0xc0000010 ;  /* 0xc000001000077882 */ /* 0x000fe20000000000 */
[----:B------:R-:W-:Y:S01]  /*3720*/  FADD R10, R39, R42 ;  /* 0x0000002a270a7221 */ /* 0x000fe20000000000 */
[----:B------:R-:W-:Y:S02]  /*3730*/  WARPGROUP.DEPBAR.LE gsb0, 0x0 ;  /* 0x00008000000079c5 */ /* 0x000fe40000010000 */
[----:B------:R-:W-:-:S06]  /*3740*/  WARPGROUP.ARRIVE ;  /* 0x00000000000079c5 */ /* 0x000fcc0000000000 */
[----:B------:R-:W-:Y:S01]  /*3750*/  HGMMA.64x16x16.F32.BF16 R80, R24, gdesc[UR12].tnspB, R80, gsb0 ;  /* 0x4020000c18507df0 */ /* 0x000fe20008001850 */
[----:B------:R-:W-:Y:S01]  /*3760*/  ULDC UR14, c[0x0][0x604] ;  /* 0x00018100000e7ab9 */ /* 0x000fe20000000800 */
[----:B------:R-:W-:Y:S01]  /*3770*/  ULDC UR15, c[0x0][0x28c] ;  /* 0x0000a300000f7ab9 */ /* 0x000fe20000000800 */
[----:B------:R-:W-:Y:S02]  /*3780*/  WARPGROUP.DEPBAR.LE gsb0, 0x0 ;  /* 0x00008000000079c5 */ /* 0x000fe40000010000 */
[----:B------:R-:W-:-:S06]  /*3790*/  WARPGROUP.ARRIVE ;  /* 0x00000000000079c5 */ /* 0x000fcc0000000000 */
[----:B------:R-:W-:Y:S03]  /*37a0*/  HGMMA.64x16x16.F32.BF16 R72, R24, gdesc[UR8].tnspB, R72, gsb0 ;  /* 0x4020000818487df0 */ /* 0x000fe60008001848 */
[----:B------:R-:W-:Y:S02]  /*37b0*/  WARPGROUP.DEPBAR.LE gsb0, 0x0 ;  /* 0x00008000000079c5 */ /* 0x000fe40000010000 */
[----:B------:R-:W-:-:S06]  /*37c0*/  WARPGROUP.ARRIVE ;  /* 0x00000000000079c5 */ /* 0x000fcc0000000000 */
[----:B------:R-:W-:Y:S01]  /*37d0*/  HGMMA.64x16x16.F32.BF16 R64, R24, gdesc[UR4].tnspB, R64, gsb0 ;  /* 0x4020000418407df0 */ /* 0x000fe20008001840 */
[----:B------:R-:W-:Y:S01]  /*37e0*/  UMOV UR6, UR8 ;  /* 0x0000000800067c82 */ /* 0x000fe20008000000 */
[----:B------:R-:W-:Y:S01]  /*37f0*/  UMOV UR7, 0xc0000010 ;  /* 0xc000001000077882 */ /* 0x000fe20000000000 */
[----:B------:R-:W-:Y:S02]  /*3800*/  WARPGROUP.DEPBAR.LE gsb0, 0x0 ;  /* 0x00008000000079c5 */ /* 0x000fe40000010000 */
[----:B------:R-:W-:-:S06]  /*3810*/  WARPGROUP.ARRIVE ;  /* 0x00000000000079c5 */ /* 0x000fcc0000000000 */
[----:B------:R-:W-:Y:S03]  /*3820*/  HGMMA.64x16x16.F32.BF16 R56, R24, gdesc[UR4].tnspB, R56, gsb0 ;  /* 0x4020000418387df0 */ /* 0x000fe60008001838 */
[----:B------:R-:W-:Y:S02]  /*3830*/  WARPGROUP.DEPBAR.LE gsb0, 0x0 ;  /* 0x00008000000079c5 */ /* 0x000fe40000010000 */
[----:B------:R-:W-:Y:S01]  /*3840*/  FADD R25, R28, R11 ;  /* 0x0000000b1c197221 */ /* 0x000fe20000000000 */
[----:B------:R-:W-:-:S03]  /*3850*/  VIADD R11, R2, 0xc820 ;  /* 0x0000c820020b7836 */ /* 0x000fc60000000000 */
[----:B------:R-:W-:Y:S02]  /*3860*/  FADD R20, R20, R25 ;  /* 0x0000001914147221 */ /* 0x000fe40000000000 */
[----:B------:R-:W-:Y:S02]  /*3870*/  PRMT R24, RZ, 0x654, R11 ;  /* 0x00000654ff187816 */ /* 0x000fe4000000000b */
[----:B------:R-:W-:Y:S01]  /*3880*/  FADD R20, R21, R20 ;  /* 0x0000001415147221 */ /* 0x000fe20000000000 */
[----:B------:R-:W-:Y:S01]  /*3890*/  IMAD.MOV.U32 R21, RZ, RZ, 0x2 ;  /* 0x00000002ff157424 */ /* 0x000fe200078e00ff */
[----:B------:R1:W-:Y:S02]  /*38a0*/  SYNCS.ARRIVE.TRANS64.RED.A1T0 RZ, [R24+URZ], RZ ;  /* 0x000000ff18ff79a7 */ /* 0x0003e4000810043f */
[----:B------:R-:W-:Y:S01]  /*38b0*/  FADD R13, R20, R23 ;  /* 0x00000017140d7221 */ /* 0x000fe20000000000 */
[----:B------:R-:W-:Y:S06]  /*38c0*/  @!P1 BRA `(.L_x_24) ;  /* 0x0000002400bc9947 */ /* 0x000fec0003800000 */
[----:B------:R-:W-:Y:S01]  /*38d0*/  IMAD.MOV.U32 R23, RZ, RZ, R17 ;  /* 0x000000ffff177224 */ /* 0x000fe200078e0011 */
[----:B------:R-:W-:Y:S01]  /*38e0*/  MOV R97, R18 ;  /* 0x0000001200617202 */ /* 0x000fe20000000f00 */
[----:B------:R-:W-:Y:S01]  /*38f0*/  IMAD.MOV.U32 R21, RZ, RZ, 0x2 ;  /* 0x00000002ff157424 */ /* 0x000fe200078e00ff */
[----:B------:R-:W-:Y:S01]  /*3900*/  MOV R3, RZ ;  /* 0x000000ff00037202 */ /* 0x000fe20000000f00 */
[----:B------:R-:W-:Y:S01]  /*3910*/  IMAD.MOV.U32 R6, RZ, RZ, 0x1 ;  /* 0x00000001ff067424 */ /* 0x000fe200078e00ff */
[----:B------:R-:W-:Y:S01]  /*3920*/  ULDC.64 UR38, c[0x0][0x198] ;  /* 0x0000660000267ab9 */ /* 0x000fe20000000a00 */
[----:B------:R-:W-:-:S05]  /*3930*/  ULDC UR22, c[0x0][0x604] ;  /* 0x0001810000167ab9 */ /* 0x000fca0000000800 */
.L_x_36:
[----:B------:R-:W-:Y:S01]  /*3940*/  IMAD R18, R21, 0x8, R2 ;  /* 0x0000000815127824 */ /* 0x000fe200078e0202 */
[----:B------:R-:W-:-:S07]  /*3950*/  SHF.L.U32 R17, R3, 0x1f, RZ ;  /* 0x0000001f03117819 */ /* 0x000fce00000006ff */
[----:B------:R-:W-:Y:S05]  /*3960*/  YIELD ;  /* 0x0000000000007946 */ /* 0x000fea0003800000 */
[----:B------:R-:W2:Y:S01]  /*3970*/  SYNCS.PHASECHK.TRANS64.TRYWAIT P2, [R18+URZ+0xc800], R17 ;  /* 0x00c80011120075a7 */ /* 0x000ea2000804017f */
[C---:B------:R-:W-:Y:S01]  /*3980*/  ISETP.GT.AND P1, PT, R19.reuse, 0x2, PT ;  /* 0x000000021300780c */ /* 0x040fe20003f24270 */
[----:B------:R-:W-:Y:S01]  /*3990*/  VIADD R19, R19, 0xffffffff ;  /* 0xffffffff13137836 */ /* 0x000fe20000000000 */
[----:B--2---:R-:W-:Y:S11]  /*39a0*/  @!P2 BRA `(.L_x_25) ;  /* 0x0000006c0084a947 */ /* 0x004ff60003800000 */
.L_x_86:
[----:B------:R-:W-:Y:S05]  /*39b0*/  WARPSYNC.ALL ;  /* 0x0000000000007948 */ /* 0x000fea0003800000 */
[----:B------:R-:W-:Y:S01]  /*39c0*/  R2UR UR6, R21 ;  /* 0x00000000150672ca */ /* 0x000fe200000e0000 */
[----:B-1----:R-:W-:Y:S01]  /*39d0*/  WARPGROUP.ARRIVE ;  /* 0x00000000000079c5 */ /* 0x002fe20000000000 */
[----:B------:R-:W-:Y:S01]  /*39e0*/  R2UR UR8, R14 ;  /* 0x000000000e0872ca */ /* 0x000fe200000e0000 */
[----:B------:R-:W-:Y:S01]  /*39f0*/  UMOV UR11, 0xc0000010 ;  /* 0xc0000010000b7882 */ /* 0x000fe20000000000 */
[----:B------:R-:W-:Y:S01]  /*3a00*/  R2UR UR9, R15 ;  /* 0x000000000f0972ca */ /* 0x000fe200000e0000 */
[----:B------:R-:W-:Y:S01]  /*3a10*/  UMOV UR59, 0xc0000010 ;  /* 0xc0000010003b7882 */ /* 0x000fe20000000000 */
[----:B------:R-:W-:Y:S01]  /*3a20*/  UMOV UR55, 0xc0000010 ;  /* 0xc000001000377882 */ /* 0x000fe20000000000 */
[----:B------:R-:W-:Y:S01]  /*3a30*/  UMOV UR51, 0xc0000010 ;  /* 0xc000001000337882 */ /* 0x000fe20000000000 */
[----:B------:R-:W-:Y:S01]  /*3a40*/  UMOV UR7, 0xc0000010 ;  /* 0xc000001000077882 */ /* 0x000fe20000000000 */
[----:B------:R-:W-:-:S04]  /*3a50*/  ISETP.NE.AND P2, PT, R9, RZ, PT ;  /* 0x000000ff0900720c */ /* 0x000fc80003f45270 */
[----:B------:R-:W-:-:S04]  /*3a60*/  UIMAD UR6, UR6, 0x280, UR30 ;  /* 0x00000280060678a4 */ /* 0x000fc8000f8e021e */
[----:B------:R-:W-:Y:S02]  /*3a70*/  UIADD3 UR58, UR6, 0x80, URZ ;  /* 0x00000080063a7890 */ /* 0x000fe4000fffe03f */
[----:B------:R-:W-:Y:S02]  /*3a80*/  UIADD3 UR54, UR6, 0x100, URZ ;  /* 0x0000010006367890 */ /* 0x000fe4000fffe03f */
[----:B------:R-:W-:Y:S01]  /*3a90*/  UMOV UR10, UR6 ;  /* 0x00000006000a7c82 */ /* 0x000fe20008000000 */
[----:B------:R-:W-:Y:S01]  /*3aa0*/  UIADD3 UR50, UR6, 0x180, URZ ;  /* 0x0000018006327890 */ /* 0x000fe2000fffe03f */
[----:B------:R-:W-:Y:S01]  /*3ab0*/  HGMMA.64x64x16.F32.BF16 R24, gdesc[UR8], RZ, !UPT, gsb0 ;  /* 0x00e00000081879f0 */ /* 0x000fe2000c0018ff */
[----:B------:R-:W-:Y:S02]  /*3ac0*/  UIADD3 UR6, UR6, 0x200, URZ ;  /* 0x0000020006067890 */ /* 0x000fe4000fffe03f */
        /* <DEDUP_REMOVED lines=13> */
[----:B------:R-:W-:Y:S05]  /*3ba0*/  @P2 BRA `(.L_x_26) ;  /* 0x0000000000f42947 */ /* 0x000fea0003800000 */
[----:B------:R-:W-:-:S13]  /*3bb0*/  ISETP.LT.OR P3, PT, R7, 0x1, !P0 ;  /* 0x000000010700780c */ /* 0x000fda0004761670 */
[----:B------:R-:W-:Y:S05]  /*3bc0*/  @P3 BRA `(.L_x_27) ;  /* 0x0000000000e83947 */ /* 0x000fea0003800000 */
[----:B--2---:R-:W-:Y:S02]  /*3bd0*/  LEA R17, R5, R2, 0x3 ;  /* 0x0000000205117211 */ /* 0x004fe400078e18ff */
[----:B------:R-:W-:Y:S02]  /*3be0*/  SHF.L.U32 R18, R4, 0x1f, RZ ;  /* 0x0000001f04127819 */ /* 0x000fe400000006ff */
[----:B------:R-:W-:Y:S02]  /*3bf0*/  ISETP.NE.AND P4, PT, R0, RZ, PT ;  /* 0x000000ff0000720c */ /* 0x000fe40003f85270 */
[----:B------:R-:W1:Y:S02]  /*3c00*/  SYNCS.PHASECHK.TRANS64.TRYWAIT P3, [R17+URZ+0xc820], R18 ;  /* 0x00c82012110075a7 */ /* 0x000e64000806017f */
[----:B-1----:R-:W-:Y:S09]  /*3c10*/  @!P3 BRA `(.L_x_28) ;  /* 0x0000006800fcb947 */ /* 0x002ff20003800000 */
.L_x_87:
[----:B------:R-:W-:Y:S05]  /*3c20*/  @P4 BRA `(.L_x_29) ;  /* 0x0000000000144947 */ /* 0x000fea0003800000 */
[----:B------:R-:W-:Y:S01]  /*3c30*/  LOP3.LUT P3, RZ, R16, 0x1f, RZ, 0xc0, !PT ;  /* 0x0000001f10ff7812 */ /* 0x000fe2000786c0ff */
[----:B-1----:R-:W-:-:S04]  /*3c40*/  IMAD.MOV.U32 R18, RZ, RZ, 0x2800 ;  /* 0x00002800ff127424 */ /* 0x002fc800078e00ff */
[----:B------:R2:W-:Y:S08]  /*3c50*/  SYNCS.ARRIVE.TRANS64 RZ, [R17+URZ+0xc800], R18 ;  /* 0x00c8001211ff79a7 */ /* 0x0005f0000800003f */
[----:B------:R-:W-:Y:S05]  /*3c60*/  @!P3 BRA `(.L_x_29) ;  /* 0x000000000004b947 */ /* 0x000fea0003800000 */
[----:B------:R-:W-:Y:S01]  /*3c70*/  BPT.TRAP 0x1 ;  /* 0x000000040000795c */ /* 0x000fe20000300000 */
.L_x_29:
[----:B-12---:R-:W-:Y:S01]  /*3c80*/  IMAD R18, R5, 0x2800, R2 ;  /* 0x0000280005127824 */ /* 0x006fe200078e0202 */
[----:B------:R-:W-:Y:S01]  /*3c90*/  R2UR UR41, R17 ;  /* 0x00000000112972ca */ /* 0x000fe200000e0000 */
[----:B------:R-:W-:Y:S01]  /*3ca0*/  UIADD3 UR6, UP0, UR38, 0x1f0, URZ ;  /* 0x000001f026067890 */ /* 0x000fe2000ff1e03f */
[----:B------:R-:W-:Y:S01]  /*3cb0*/  R2UR UR43, R8 ;  /* 0x00000000082b72ca */ /* 0x000fe200000e0000 */
[----:B------:R-:W-:Y:S01]  /*3cc0*/  UMOV UR46, 0x0 ;  /* 0x00000000002e7882 */ /* 0x000fe20000000000 */
[----:B------:R-:W-:Y:S01]  /*3cd0*/  R2UR UR8, R18 ;  /* 0x00000000120872ca */ /* 0x000fe200000e0000 */
[----:B------:R-:W-:Y:S01]  /*3ce0*/  UIADD3.X UR7, URZ, UR39, URZ, UP0, !UPT ;  /* 0x000000273f077290 */ /* 0x000fe200087fe43f */
[----:B------:R-:W-:Y:S01]  /*3cf0*/  VIADD R5, R5, 0x1 ;  /* 0x0000000105057836 */ /* 0x000fe20000000000 */
[----:B------:R-:W-:Y:S01]  /*3d00*/  UMOV UR47, 0x10000000 ;  /* 0x10000000002f7882 */ /* 0x000fe20000000000 */
[----:B------:R-:W-:Y:S01]  /*3d10*/  UMOV UR42, URZ ;  /* 0x0000003f002a7c82 */ /* 0x000fe20008000000 */
[----:B------:R-:W-:Y:S01]  /*3d20*/  UMOV UR34, 0x10 ;  /* 0x0000001000227882 */ /* 0x000fe20000000000 */
[----:B------:R-:W-:Y:S01]  /*3d30*/  UMOV UR36, UR44 ;  /* 0x0000002c00247c82 */ /* 0x000fe20008000000 */
[----:B------:R-:W-:Y:S01]  /*3d40*/  UMOV UR37, UR45 ;  /* 0x0000002d00257c82 */ /* 0x000fe20008000000 */
[----:B------:R-:W-:Y:S01]  /*3d50*/  UMOV UR26, 0x20 ;  /* 0x00000020001a7882 */ /* 0x000fe20000000000 */
[----:B------:R-:W-:Y:S01]  /*3d60*/  UIADD3 UR41, UR41, 0xc800, URZ ;  /* 0x0000c80029297890 */ /* 0x000fe2000fffe03f */
[----:B------:R-:W-:Y:S01]  /*3d70*/  ISETP.NE.AND P3, PT, R5, 0x4, PT ;  /* 0x000000040500780c */ /* 0x000fe20003f65270 */
[----:B------:R-:W-:-:S02]  /*3d80*/  USHF.L.U32 UR43, UR43, 0x6, URZ ;  /* 0x000000062b2b7899 */ /* 0x000fc4000800063f */
[----:B------:R-:W-:Y:S01]  /*3d90*/  UIADD3 UR40, UR8, 0x2800, URZ ;  /* 0x0000280008287890 */ /* 0x000fe2000fffe03f */
[----:B------:R-:W-:Y:S01]  /*3da0*/  SEL R17, RZ, 0x1, P3 ;  /* 0x00000001ff117807 */ /* 0x000fe20001800000 */
[----:B------:R-:W-:Y:S01]  /*3db0*/  UIADD3 UR32, UR8, 0x3000, URZ ;  /* 0x0000300008207890 */ /* 0x000fe2000fffe03f */
[----:B------:R-:W-:Y:S01]  /*3dc0*/  SEL R5, R5, RZ, P3 ;  /* 0x000000ff05057207 */ /* 0x000fe20001800000 */
[----:B------:R-:W-:Y:S01]  /*3dd0*/  UIADD3 UR24, UR8, 0x3800, URZ ;  /* 0x0000380008187890 */ /* 0x000fe2000fffe03f */
[----:B------:R-:W-:Y:S01]  /*3de0*/  LOP3.LUT R4, R4, R17, RZ, 0x3c, !PT ;  /* 0x0000001104047212 */ /* 0x000fe200078e3cff */
[----:B------:R-:W-:Y:S02]  /*3df0*/  UIADD3 UR16, UR8, 0x4000, URZ ;  /* 0x0000400008107890 */ /* 0x000fe4000fffe03f */
[----:B------:R-:W-:Y:S01]  /*3e00*/  UIADD3 UR8, UR8, 0x4800, URZ ;  /* 0x0000480008087890 */ /* 0x000fe2000fffe03f */
[----:B------:R1:W-:Y:S01]  /*3e10*/  UTMALDG.4D [UR40], [UR6], desc[UR46] ;  /* 0x00002e28060075b4 */ /* 0x0003e20008019000 */
[----:B------:R-:W-:Y:S01]  /*3e20*/  UMOV UR33, UR41 ;  /* 0x0000002900217c82 */ /* 0x000fe20008000000 */
[----:B------:R-:W-:Y:S01]  /*3e30*/  UMOV UR35, UR43 ;  /* 0x0000002b00237c82 */ /* 0x000fe20008000000 */
        /* <DEDUP_REMOVED lines=15> */
[----:B------:R1:W-:Y:S01]  /*3f30*/  UTMALDG.4D [UR24], [UR6], desc[UR46] ;  /* 0x00002e18060075b4 */ /* 0x0003e20008019000 */
[----:B------:R1:W-:Y:S01]  /*3f40*/  UTMALDG.4D [UR16], [UR6], desc[UR46] ;  /* 0x00002e10060075b4 */ /* 0x0003e20008019000 */
[----:B------:R1:W-:Y:S02]  /*3f50*/  UTMALDG.4D [UR8], [UR6], desc[UR46] ;  /* 0x00002e08060075b4 */ /* 0x0003e40008019000 */
[----:B-1----:R-:W-:Y:S01]  /*3f60*/  NOP ;  /* 0x0000000000007918 */ /* 0x002fe20000000000 */
.L_x_27:
[----:B------:R-:W-:-:S07]  /*3f70*/  IADD3 R7, R7, -0x1, RZ ;  /* 0xffffffff07077810 */ /* 0x000fce0007ffe0ff */
.L_x_26:
[----:B------:R-:W-:Y:S01]  /*3f80*/  VIADD R21, R21, 0x1 ;  /* 0x0000000115157836 */ /* 0x000fe20000000000 */
[----:B------:R-:W-:Y:S05]  /*3f90*/  WARPSYNC.ALL ;  /* 0x0000000000007948 */ /* 0x000fea0003800000 */
[----:B------:R-:W-:-:S04]  /*3fa0*/  ISETP.NE.AND P3, PT, R21, 0x4, PT ;  /* 0x000000041500780c */ /* 0x000fc80003f65270 */
[----:B--2---:R-:W-:Y:S02]  /*3fb0*/  SEL R18, RZ, 0x1, P3 ;  /* 0x00000001ff127807 */ /* 0x004fe40001800000 */
[----:B------:R-:W-:Y:S02]  /*3fc0*/  SEL R21, R21, RZ, P3 ;  /* 0x000000ff15157207 */ /* 0x000fe40001800000 */
[----:B------:R-:W-:Y:S02]  /*3fd0*/  LOP3.LUT R3, R3, R18, RZ, 0x3c, !PT ;  /* 0x0000001203037212 */ /* 0x000fe400078e3cff */
[----:B------:R-:W-:Y:S02]  /*3fe0*/  FMNMX R18, R24, R23, !PT ;  /* 0x0000001718127209 */ /* 0x000fe40007800000 */
[----:B------:R-:W-:Y:S02]  /*3ff0*/  FMNMX R20, R26, R97, !PT ;  /* 0x000000611a147209 */ /* 0x000fe40007800000 */
[----:B------:R-:W-:-:S02]  /*4000*/  FMNMX R17, R25, R18, !PT ;  /* 0x0000001219117209 */ /* 0x000fc40007800000 */
[----:B------:R-:W-:Y:S02]  /*4010*/  FMNMX R99, R27, R20, !PT ;  /* 0x000000141b637209 */ /* 0x000fe40007800000 */
[----:B------:R-:W-:Y:S02]  /*4020*/  FMNMX R18, R28, R17, !PT ;  /* 0x000000111c127209 */ /* 0x000fe40007800000 */
[----:B------:R-:W-:Y:S02]  /*4030*/  FMNMX R20, R30, R99, !PT ;  /* 0x000000631e147209 */ /* 0x000fe40007800000 */
        /* <DEDUP_REMOVED lines=21> */
[----:B------:R-:W-:Y:S02]  /*4190*/  LEA R103, R21, R2, 0x3 ;  /* 0x0000000215677211 */ /* 0x000fe400078e18ff */
[----:B------:R-:W-:Y:S02]  /*41a0*/  FMNMX R18, R52, R17, !PT ;  /* 0x0000001134127209 */ /* 0x000fe40007800000 */
[----:B------:R-:W-:Y:S02]  /*41b0*/  FMNMX R17, R51, R20, !PT ;  /* 0x0000001433117209 */ /* 0x000fe40007800000 */
[----:B------:R-:W-:Y:S02]  /*41c0*/  FMNMX R18, R53, R18, !PT ;  /* 0x0000001235127209 */ /* 0x000fe40007800000 */
[----:B------:R-:W-:Y:S02]  /*41d0*/  FMNMX R20, R54, R17, !PT ;  /* 0x0000001136147209 */ /* 0x000fe40007800000 */
[----:B------:R-:W-:Y:S01]  /*41e0*/  SHF.L.U32 R98, R3, 0x1f, RZ ;  /* 0x0000001f03627819 */ /* 0x000fe200000006ff */
[----:B------:R-:W1:Y:S01]  /*41f0*/  SHFL.BFLY PT, R99, R18, 0x1, 0x1f ;  /* 0x0c201f0012637f89 */ /* 0x000e6200000e0000 */
[----:B------:R-:W-:-:S05]  /*4200*/  FMNMX R20, R55, R20, !PT ;  /* 0x0000001437147209 */ /* 0x000fca0007800000 */
[----:B------:R-:W2:Y:S01]  /*4210*/  SHFL.BFLY PT, R17, R20, 0x1, 0x1f ;  /* 0x0c201f0014117f89 */ /* 0x000ea200000e0000 */
[----:B-1----:R-:W-:-:S05]  /*4220*/  FMNMX R99, R18, R99, !PT ;  /* 0x0000006312637209 */ /* 0x002fca0007800000 */
[----:B------:R-:W1:Y:S01]  /*4230*/  SHFL.BFLY PT, R96, R99, 0x2, 0x1f ;  /* 0x0c401f0063607f89 */ /* 0x000e6200000e0000 */
[----:B--2---:R-:W-:-:S05]  /*4240*/  FMNMX R22, R20, R17, !PT ;  /* 0x0000001114167209 */ /* 0x004fca0007800000 */
[----:B------:R-:W2:Y:S01]  /*4250*/  SHFL.BFLY PT, R101, R22, 0x2, 0x1f ;  /* 0x0c401f0016657f89 */ /* 0x000ea200000e0000 */
[----:B-1----:R-:W-:Y:S01]  /*4260*/  FMNMX R17, R99, R96, !PT ;  /* 0x0000006063117209 */ /* 0x002fe20007800000 */
[----:B------:R-:W-:-:S03]  /*4270*/  IMAD R96, R6, 0x8, R11 ;  /* 0x0000000806607824 */ /* 0x000fc600078e020b */
[C---:B------:R-:W-:Y:S02]  /*4280*/  FSETP.NEU.AND P3, PT, R17.reuse, -INF , PT ;  /* 0xff8000001100780b */ /* 0x040fe40003f6d000 */
[----:B------:R-:W-:Y:S02]  /*4290*/  PRMT R96, RZ, 0x654, R96 ;  /* 0x00000654ff607816 */ /* 0x000fe40000000060 */
[----:B------:R-:W-:Y:S02]  /*42a0*/  FSEL R102, R17, RZ, P3 ;  /* 0x000000ff11667208 */ /* 0x000fe40001800000 */
[----:B------:R1:W-:Y:S01]  /*42b0*/  SYNCS.ARRIVE.TRANS64.RED.A1T0 RZ, [R96+URZ], RZ ;  /* 0x000000ff60ff79a7 */ /* 0x0003e2000810043f */
[----:B--2---:R-:W-:Y:S02]  /*42c0*/  FMNMX R18, R22, R101, !PT ;  /* 0x0000006516127209 */ /* 0x004fe40007800000 */
[----:B------:R-:W-:Y:S02]  /*42d0*/  FADD R20, -R102, R23 ;  /* 0x0000001766147221 */ /* 0x000fe40000000100 */
[----:B------:R-:W-:-:S02]  /*42e0*/  FSETP.NEU.AND P3, PT, R18, -INF , PT ;  /* 0xff8000001200780b */ /* 0x000fc40003f6d000 */
[----:B------:R-:W-:Y:S01]  /*42f0*/  FMUL R20, R20, UR22 ;  /* 0x0000001614147c20 */ /* 0x000fe20008400000 */
[----:B------:R-:W2:Y:S01]  /*4300*/  SYNCS.PHASECHK.TRANS64.TRYWAIT P4, [R103+URZ+0xc800], R98 ;  /* 0x00c80062670075a7 */ /* 0x000ea2000808017f */
[----:B-1----:R-:W-:-:S03]  /*4310*/  FSEL R96, R18, RZ, P3 ;  /* 0x000000ff12607208 */ /* 0x002fc60001800000 */
[----:B------:R-:W-:Y:S02]  /*4320*/  FSETP.GEU.AND P5, PT, R20, -126, PT ;  /* 0xc2fc00001400780b */ /* 0x000fe40003fae000 */
[C---:B------:R-:W-:Y:S01]  /*4330*/  FADD R22, -R96.reuse, R97 ;  /* 0x0000006160167221 */ /* 0x040fe20000000100 */
[----:B------:R-:W-:-:S03]  /*4340*/  FMUL R96, R96, UR22 ;  /* 0x0000001660607c20 */ /* 0x000fc60008400000 */
[----:B------:R-:W-:Y:S01]  /*4350*/  FMUL R22, R22, UR22 ;  /* 0x0000001616167c20 */ /* 0x000fe20008400000 */
[--C-:B------:R-:W-:Y:S01]  /*4360*/  FFMA R26, R26, UR22, -R96.reuse ;  /* 0x000000161a1a7c23 */ /* 0x100fe20008000860 */
[----:B------:R-:W-:-:S03]  /*4370*/  FFMA R27, R27, UR22, -R96 ;  /* 0x000000161b1b7c23 */ /* 0x000fc60008000860 */
[----:B------:R-:W-:Y:S02]  /*4380*/  FSETP.GEU.AND P6, PT, R22, -126, PT ;  /* 0xc2fc00001600780b */ /* 0x000fe40003fce000 */
[----:B------:R-:W-:Y:S01]  /*4390*/  @!P5 FMUL R20, R20, 0.5 ;  /* 0x3f0000001414d820 */ /* 0x000fe20000400000 */
[----:B------:R-:W-:-:S05]  /*43a0*/  FSETP.GEU.AND P3, PT, R26, -126, PT ;  /* 0xc2fc00001a00780b */ /* 0x000fca0003f6e000 */
[----:B------:R-:W1:Y:S05]  /*43b0*/  MUFU.EX2 R20, R20 ;  /* 0x0000001400147308 */ /* 0x000e6a0000000800 */
[----:B------:R-:W-:Y:S01]  /*43c0*/  @!P6 FMUL R22, R22, 0.5 ;  /* 0x3f0000001616e820 */ /* 0x000fe20000400000 */
[----:B-12---:R-:W-:Y:S06]  /*43d0*/  @!P4 BRA `(.L_x_30) ;  /* 0x000000640020c947 */ /* 0x006fec0003800000 */
.L_x_88:
[--C-:B-1----:R-:W-:Y:S01]  /*43e0*/  FFMA R98, R30, UR22, -R96.reuse ;  /* 0x000000161e627c23 */ /* 0x102fe20008000860 */
[----:B------:R-:W-:Y:S01]  /*43f0*/  FSETP.GEU.AND P4, PT, R27, -126, PT ;  /* 0xc2fc00001b00780b */ /* 0x000fe20003f8e000 */
[----:B------:R-:W-:Y:S01]  /*4400*/  @!P5 FMUL R20, R20, R20 ;  /* 0x000000141414d220 */ /* 0x000fe20000400000 */
[----:B------:R-:W1:Y:S01]  /*4410*/  MUFU.EX2 R23, R22 ;  /* 0x0000001600177308 */ /* 0x000e620000000800 */
[--C-:B------:R-:W-:Y:S01]  /*4420*/  FFMA R100, R31, UR22, -R96.reuse ;  /* 0x000000161f647c23 */ /* 0x100fe20008000860 */
[----:B------:R-:W-:Y:S01]  /*4430*/  FSETP.GEU.AND P5, PT, R98, -126, PT ;  /* 0xc2fc00006200780b */ /* 0x000fe20003fae000 */
[----:B------:R-:W-:Y:S01]  /*4440*/  FMUL R31, R102, UR22 ;  /* 0x00000016661f7c20 */ /* 0x000fe20008400000 */
[----:B------:R-:W-:Y:S01]  /*4450*/  @!P3 FMUL R26, R26, 0.5 ;  /* 0x3f0000001a1ab820 */ /* 0x000fe20000400000 */
[--C-:B------:R-:W-:Y:S01]  /*4460*/  FFMA R102, R35, UR22, -R96.reuse ;  /* 0x0000001623667c23 */ /* 0x100fe20008000860 */
[--C-:B------:R-:W-:Y:S01]  /*4470*/  FFMA R38, R38, UR22, -R96.reuse ;  /* 0x0000001626267c23 */ /* 0x100fe20008000860 */
[--C-:B------:R-:W-:Y:S01]  /*4480*/  FFMA R25, R25, UR22, -R31.reuse ;  /* 0x0000001619197c23 */ /* 0x100fe2000800081f */
[----:B------:R2:W3:Y:S01]  /*4490*/  MUFU.EX2 R30, R26 ;  /* 0x0000001a001e7308 */ /* 0x0004e20000000800 */
[--C-:B------:R-:W-:Y:S01]  /*44a0*/  FFMA R24, R24, UR22, -R31.reuse ;  /* 0x0000001618187c23 */ /* 0x100fe2000800081f */
[--C-:B------:R-:W-:Y:S01]  /*44b0*/  FFMA R33, R33, UR22, -R31.reuse ;  /* 0x0000001621217c23 */ /* 0x100fe2000800081f */
[----:B------:R-:W-:Y:S01]  /*44c0*/  @!P4 FMUL R27, R27, 0.5 ;  /* 0x3f0000001b1bc820 */ /* 0x000fe20000400000 */
[--C-:B------:R-:W-:Y:S01]  /*44d0*/  FFMA R36, R36, UR22, -R31.reuse ;  /* 0x0000001624247c23 */ /* 0x100fe2000800081f */
[--C-:B------:R-:W-:Y:S01]  /*44e0*/  FFMA R46, R46, UR22, -R96.reuse ;  /* 0x000000162e2e7c23 */ /* 0x100fe20008000860 */
[----:B------:R-:W-:Y:S01]  /*44f0*/  R2UR UR6, R21 ;  /* 0x00000000150672ca */ /* 0x000fe200000e0000 */
[----:B------:R-:W-:Y:S01]  /*4500*/  @!P5 FMUL R98, R98, 0.5 ;  /* 0x3f0000006262d820 */ /* 0x000fe20000400000 */
[----:B------:R4:W5:Y:S01]  /*4510*/  MUFU.EX2 R97, R27 ;  /* 0x0000001b00617308 */ /* 0x0009620000000800 */
[--C-:B--2---:R-:W-:Y:S01]  /*4520*/  FFMA R26, R28, UR22, -R31.reuse ;  /* 0x000000161c1a7c23 */ /* 0x104fe2000800081f */
[----:B-1----:R-:W-:Y:S01]  /*4530*/  @!P6 FMUL R23, R23, R23 ;  /* 0x000000171717e220 */ /* 0x002fe20000400000 */
[----:B------:R-:W-:Y:S01]  /*4540*/  FSETP.GEU.AND P6, PT, R100, -126, PT ;  /* 0xc2fc00006400780b */ /* 0x000fe20003fce000 */
[-C--:B------:R-:W-:Y:S01]  /*4550*/  FMUL R88, R88, R20.reuse ;  /* 0x0000001458587220 */ /* 0x080fe20000400000 */
[-C--:B------:R-:W-:Y:S01]  /*4560*/  FMUL R89, R89, R20.reuse ;  /* 0x0000001459597220 */ /* 0x080fe20000400000 */
[-C--:B------:R-:W-:Y:S01]  /*4570*/  FMUL R92, R92, R20.reuse ;  /* 0x000000145c5c7220 */ /* 0x080fe20000400000 */
[----:B------:R-:W-:Y:S01]  /*4580*/  FMUL R93, R93, R20 ;  /* 0x000000145d5d7220 */ /* 0x000fe20000400000 */
[----:B------:R-:W1:Y:S01]  /*4590*/  MUFU.EX2 R99, R98 ;  /* 0x0000006200637308 */ /* 0x000e620000000800 */
[--C-:B----4-:R-:W-:Y:S01]  /*45a0*/  FFMA R27, R29, UR22, -R31.reuse ;  /* 0x000000161d1b7c23 */ /* 0x110fe2000800081f */
[----:B---3--:R-:W-:Y:S01]  /*45b0*/  @!P3 FMUL R30, R30, R30 ;  /* 0x0000001e1e1eb220 */ /* 0x008fe20000400000 */
[----:B------:R-:W-:Y:S01]  /*45c0*/  FSETP.GEU.AND P3, PT, R24, -126, PT ;  /* 0xc2fc00001800780b */ /* 0x000fe20003f6e000 */
[-C--:B------:R-:W-:Y:S01]  /*45d0*/  FMUL R90, R90, R23.reuse ;  /* 0x000000175a5a7220 */ /* 0x080fe20000400000 */
[-C--:B------:R-:W-:Y:S01]  /*45e0*/  FMUL R91, R91, R23.reuse ;  /* 0x000000175b5b7220 */ /* 0x080fe20000400000 */
[-C--:B------:R-:W-:Y:S01]  /*45f0*/  FMUL R94, R94, R23.reuse ;  /* 0x000000175e5e7220 */ /* 0x080fe20000400000 */
[----:B------:R-:W-:Y:S01]  /*4600*/  FMUL R95, R95, R23 ;  /* 0x000000175f5f7220 */ /* 0x000fe20000400000 */
[----:B------:R-:W-:Y:S01]  /*4610*/  @!P6 FMUL R100, R100, 0.5 ;  /* 0x3f0000006464e820 */ /* 0x000fe20000400000 */
[----:B-----5:R-:W-:Y:S01]  /*4620*/  @!P4 FMUL R97, R97, R97 ;  /* 0x000000616161c220 */ /* 0x020fe20000400000 */
[----:B------:R-:W-:Y:S01]  /*4630*/  FSETP.GEU.AND P4, PT, R25, -126, PT ;  /* 0xc2fc00001900780b */ /* 0x000fe20003f8e000 */
[----:B------:R-:W-:Y:S01]  /*4640*/  UIMAD UR6, UR6, 0x280, UR23 ;  /* 0x00000280060678a4 */ /* 0x000fe2000f8e0217 */
[----:B------:R2:W3:Y:S01]  /*4650*/  MUFU.EX2 R22, R100 ;  /* 0x0000006400167308 */ /* 0x0004e20000000800 */
[----:B------:R-:W-:Y:S01]  /*4660*/  UMOV UR7, 0xc0000010 ;  /* 0xc000001000077882 */ /* 0x000fe20000000000 */
[-C--:B------:R-:W-:Y:S01]  /*4670*/  FMUL R80, R80, R20.reuse ;  /* 0x0000001450507220 */ /* 0x080fe20000400000 */
[-C--:B------:R-:W-:Y:S01]  /*4680*/  FMUL R81, R81, R20.reuse ;  /* 0x0000001451517220 */ /* 0x080fe20000400000 */
[----:B------:R-:W-:Y:S01]  /*4690*/  @!P3 FMUL R24, R24, 0.5 ;  /* 0x3f0000001818b820 */ /* 0x000fe20000400000 */
[----:B-1----:R-:W-:Y:S01]  /*46a0*/  @!P5 FMUL R99, R99, R99 ;  /* 0x000000636363d220 */ /* 0x002fe20000400000 */
[----:B------:R-:W-:Y:S01]  /*46b0*/  FSETP.GEU.AND P5, PT, R26, -126, PT ;  /* 0xc2fc00001a00780b */ /* 0x000fe20003fae000 */
[-C--:B------:R-:W-:Y:S01]  /*46c0*/  FMUL R84, R84, R20.reuse ;  /* 0x0000001454547220 */ /* 0x080fe20000400000 */
[----:B------:R1:W4:Y:S01]  /*46d0*/  MUFU.EX2 R101, R24 ;  /* 0x0000001800657308 */ /* 0x0003220000000800 */
[--C-:B--2---:R-:W-:Y:S01]  /*46e0*/  FFMA R100, R34, UR22, -R96.reuse ;  /* 0x0000001622647c23 */ /* 0x104fe20008000860 */
[----:B------:R-:W-:Y:S01]  /*46f0*/  FMUL R85, R85, R20 ;  /* 0x0000001455557220 */ /* 0x000fe20000400000 */
[----:B------:R-:W-:Y:S01]  /*4700*/  @!P4 FMUL R25, R25, 0.5 ;  /* 0x3f0000001919c820 */ /* 0x000fe20000400000 */
[-C--:B------:R-:W-:Y:S01]  /*4710*/  FMUL R82, R82, R23.reuse ;  /* 0x0000001752527220 */ /* 0x080fe20000400000 */
[-C--:B------:R-:W-:Y:S01]  /*4720*/  FMUL R83, R83, R23.reuse ;  /* 0x0000001753537220 */ /* 0x080fe20000400000 */
[-C--:B------:R-:W-:Y:S01]  /*4730*/  FMUL R86, R86, R23.reuse ;  /* 0x0000001756567220 */ /* 0x080fe20000400000 */
[----:B------:R-:W-:Y:S01]  /*4740*/  FMUL R87, R87, R23 ;  /* 0x0000001757577220 */ /* 0x000fe20000400000 */
[----:B------:R2:W5:Y:S01]  /*4750*/  MUFU.EX2 R98, R25 ;  /* 0x0000001900627308 */ /* 0x0005620000000800 */
[----:B---3--:R-:W-:Y:S01]  /*4760*/  @!P6 FMUL R22, R22, R22 ;  /* 0x000000161616e220 */ /* 0x008fe20000400000 */
[----:B------:R-:W-:Y:S01]  /*4770*/  FSETP.GEU.AND P6, PT, R27, -126, PT ;  /* 0xc2fc00001b00780b */ /* 0x000fe20003fce000 */
[----:B------:R-:W-:Y:S01]  /*4780*/  @!P5 FMUL R26, R26, 0.5 ;  /* 0x3f0000001a1ad820 */ /* 0x000fe20000400000 */
[--C-:B-1----:R-:W-:Y:S01]  /*4790*/  FFMA R24, R32, UR22, -R31.reuse ;  /* 0x0000001620187c23 */ /* 0x102fe2000800081f */
[----:B------:R-:W-:Y:S01]  /*47a0*/  UIADD3 UR8, UR6, 0x80, URZ ;  /* 0x0000008006087890 */ /* 0x000fe2000fffe03f */
[-C--:B------:R-:W-:Y:S01]  /*47b0*/  FMUL R72, R72, R20.reuse ;  /* 0x0000001448487220 */ /* 0x080fe20000400000 */
[----:B------:R-:W-:Y:S01]  /*47c0*/  UMOV UR19, 0xc0000010 ;  /* 0xc000001000137882 */ /* 0x000fe20000000000 */
[----:B------:R1:W3:Y:S01]  /*47d0*/  MUFU.EX2 R28, R26 ;  /* 0x0000001a001c7308 */ /* 0x0002e20000000800 */
[----:B----4-:R-:W-:Y:S01]  /*47e0*/  @!P3 FMUL R101, R101, R101 ;  /* 0x000000656565b220 */ /* 0x010fe20000400000 */
[----:B------:R-:W-:Y:S01]  /*47f0*/  FSETP.GEU.AND P3, PT, R100, -126, PT ;  /* 0xc2fc00006400780b */ /* 0x000fe20003f6e000 */
[--C-:B--2---:R-:W-:Y:S01]  /*4800*/  FFMA R25, R37, UR22, -R31.reuse ;  /* 0x0000001625197c23 */ /* 0x104fe2000800081f */
[--C-:B------:R-:W-:Y:S01]  /*4810*/  FFMA R37, R43, UR22, -R96.reuse ;  /* 0x000000162b257c23 */ /* 0x100fe20008000860 */
[--C-:B------:R-:W-:Y:S01]  /*4820*/  FFMA R43, R40, UR22, -R31.reuse ;  /* 0x00000016282b7c23 */ /* 0x100fe2000800081f */
[----:B------:R-:W-:Y:S01]  /*4830*/  UMOV UR18, UR8 ;  /* 0x0000000800127c82 */ /* 0x000fe20008000000 */
[----:B------:R-:W-:Y:S01]  /*4840*/  @!P6 FMUL R27, R27, 0.5 ;  /* 0x3f0000001b1be820 */ /* 0x000fe20000400000 */
[----:B------:R-:W-:Y:S01]  /*4850*/  FMUL R73, R73, R20 ;  /* 0x0000001449497220 */ /* 0x000fe20000400000 */
[----:B-----5:R-:W-:Y:S01]  /*4860*/  @!P4 FMUL R98, R98, R98 ;  /* 0x000000626262c220 */ /* 0x020fe20000400000 */
[----:B------:R-:W-:Y:S01]  /*4870*/  FSETP.GEU.AND P4, PT, R102, -126, PT ;  /* 0xc2fc00006600780b */ /* 0x000fe20003f8e000 */
[----:B------:R2:W4:Y:S01]  /*4880*/  MUFU.EX2 R29, R27 ;  /* 0x0000001b001d7308 */ /* 0x0005220000000800 */
[--C-:B-1----:R-:W-:Y:S01]  /*4890*/  FFMA R26, R39, UR22, -R96.reuse ;  /* 0x00000016271a7c23 */ /* 0x102fe20008000860 */
[-C--:B------:R-:W-:Y:S01]  /*48a0*/  FMUL R76, R76, R20.reuse ;  /* 0x000000144c4c7220 */ /* 0x080fe20000400000 */
[----:B------:R-:W-:Y:S01]  /*48b0*/  FMUL R77, R77, R20 ;  /* 0x000000144d4d7220 */ /* 0x000fe20000400000 */
[----:B------:R-:W-:Y:S01]  /*48c0*/  @!P3 FMUL R100, R100, 0.5 ;  /* 0x3f0000006464b820 */ /* 0x000fe20000400000 */
[----:B------:R-:W-:Y:S01]  /*48d0*/  FMUL R74, R74, R23 ;  /* 0x000000174a4a7220 */ /* 0x000fe20000400000 */
[----:B---3--:R-:W-:Y:S01]  /*48e0*/  @!P5 FMUL R28, R28, R28 ;  /* 0x0000001c1c1cd220 */ /* 0x008fe20000400000 */
[----:B------:R-:W-:Y:S01]  /*48f0*/  FSETP.GEU.AND P5, PT, R38, -126, PT ;  /* 0xc2fc00002600780b */ /* 0x000fe20003fae000 */
[----:B------:R-:W1:Y:S01]  /*4900*/  MUFU.EX2 R34, R100 ;  /* 0x0000006400227308 */ /* 0x000e620000000800 */
[----:B--2---:R-:W-:Y:S01]  /*4910*/  F2FP.BF16.F32.PACK_AB R27, R22, R99 ;  /* 0x00000063161b723e */ /* 0x004fe200000010ff */
[-C--:B------:R-:W-:Y:S01]  /*4920*/  FMUL R75, R75, R23.reuse ;  /* 0x000000174b4b7220 */ /* 0x080fe20000400000 */
[-C--:B------:R-:W-:Y:S01]  /*4930*/  FMUL R78, R78, R23.reuse ;  /* 0x000000174e4e7220 */ /* 0x080fe20000400000 */
[----:B------:R-:W-:Y:S01]  /*4940*/  @!P4 FMUL R102, R102, 0.5 ;  /* 0x3f0000006666c820 */ /* 0x000fe20000400000 */
[----:B------:R-:W-:Y:S01]  /*4950*/  FMUL R79, R79, R23 ;  /* 0x000000174f4f7220 */ /* 0x000fe20000400000 */
[----:B------:R-:W-:Y:S01]  /*4960*/  UIADD3 UR10, UR6, 0x100, URZ ;  /* 0x00000100060a7890 */ /* 0x000fe2000fffe03f */
[-C--:B------:R-:W-:Y:S01]  /*4970*/  FMUL R64, R64, R20.reuse ;  /* 0x0000001440407220 */ /* 0x080fe20000400000 */
[----:B------:R-:W2:Y:S01]  /*4980*/  MUFU.EX2 R35, R102 ;  /* 0x0000006600237308 */ /* 0x000ea20000000800 */
[----:B----4-:R-:W-:Y:S01]  /*4990*/  @!P6 FMUL R29, R29, R29 ;  /* 0x0000001d1d1de220 */ /* 0x010fe20000400000 */
[----:B------:R-:W-:Y:S01]  /*49a0*/  FSETP.GEU.AND P6, PT, R26, -126, PT ;  /* 0xc2fc00001a00780b */ /* 0x000fe20003fce000 */
[----:B------:R-:W-:Y:S01]  /*49b0*/  UMOV UR11, 0xc0000010 ;  /* 0xc0000010000b7882 */ /* 0x000fe20000000000 */
[----:B------:R-:W-:Y:S01]  /*49c0*/  @!P5 FMUL R38, R38, 0.5 ;  /* 0x3f0000002626d820 */ /* 0x000fe20000400000 */
[-C--:B------:R-:W-:Y:S01]  /*49d0*/  FMUL R65, R65, R20.reuse ;  /* 0x0000001441417220 */ /* 0x080fe20000400000 */
[-C--:B------:R-:W-:Y:S01]  /*49e0*/  FMUL R68, R68, R20.reuse ;  /* 0x0000001444447220 */ /* 0x080fe20000400000 */
[----:B------:R-:W-:Y:S01]  /*49f0*/  FMUL R69, R69, R20 ;  /* 0x0000001445457220 */ /* 0x000fe20000400000 */
[----:B------:R-:W3:Y:S01]  /*4a00*/  MUFU.EX2 R32, R38 ;  /* 0x0000002600207308 */ /* 0x000ee20000000800 */
[----:B-1----:R-:W-:Y:S01]  /*4a10*/  @!P3 FMUL R34, R34, R34 ;  /* 0x000000222222b220 */ /* 0x002fe20000400000 */
[----:B------:R-:W-:Y:S01]  /*4a20*/  FSETP.GEU.AND P3, PT, R24, -126, PT ;  /* 0xc2fc00001800780b */ /* 0x000fe20003f6e000 */
[-C--:B------:R-:W-:Y:S01]  /*4a30*/  FMUL R66, R66, R23.reuse ;  /* 0x0000001742427220 */ /* 0x080fe20000400000 */
[-C--:B------:R-:W-:Y:S01]  /*4a40*/  FMUL R67, R67, R23.reuse ;  /* 0x0000001743437220 */ /* 0x080fe20000400000 */
[-C--:B------:R-:W-:Y:S01]  /*4a50*/  FMUL R70, R70, R23.reuse ;  /* 0x0000001746467220 */ /* 0x080fe20000400000 */
[----:B------:R-:W-:Y:S01]  /*4a60*/  FMUL R71, R71, R23 ;  /* 0x0000001747477220 */ /* 0x000fe20000400000 */
[----:B------:R-:W-:Y:S01]  /*4a70*/  @!P6 FMUL R26, R26, 0.5 ;  /* 0x3f0000001a1ae820 */ /* 0x000fe20000400000 */
[----:B------:R-:W-:Y:S01]  /*4a80*/  UIADD3 UR12, UR6, 0x180, URZ ;  /* 0x00000180060c7890 */ /* 0x000fe2000fffe03f */
[----:B--2---:R-:W-:Y:S01]  /*4a90*/  @!P4 FMUL R35, R35, R35 ;  /* 0x000000232323c220 */ /* 0x004fe20000400000 */
[----:B------:R-:W-:Y:S01]  /*4aa0*/  FSETP.GEU.AND P4, PT, R33, -126, PT ;  /* 0xc2fc00002100780b */ /* 0x000fe20003f8e000 */
[----:B------:R1:W2:Y:S01]  /*4ab0*/  MUFU.EX2 R39, R26 ;  /* 0x0000001a00277308 */ /* 0x0002a20000000800 */
[----:B------:R-:W-:Y:S01]  /*4ac0*/  UMOV UR27, 0xc0000010 ;  /* 0xc0000010001b7882 */ /* 0x000fe20000000000 */
[-C--:B------:R-:W-:Y:S01]  /*4ad0*/  FMUL R56, R56, R20.reuse ;  /* 0x0000001438387220 */ /* 0x080fe20000400000 */
[----:B------:R-:W-:Y:S01]  /*4ae0*/  FMUL R57, R57, R20 ;  /* 0x0000001439397220 */ /* 0x000fe20000400000 */
[----:B------:R-:W-:Y:S01]  /*4af0*/  @!P3 FMUL R24, R24, 0.5 ;  /* 0x3f0000001818b820 */ /* 0x000fe20000400000 */
[----:B------:R-:W-:Y:S01]  /*4b00*/  UMOV UR26, UR12 ;  /* 0x0000000c001a7c82 */ /* 0x000fe20008000000 */
[----:B---3--:R-:W-:Y:S01]  /*4b10*/  @!P5 FMUL R32, R32, R32 ;  /* 0x000000202020d220 */ /* 0x008fe20000400000 */
[----:B------:R-:W-:Y:S01]  /*4b20*/  FSETP.GEU.AND P5, PT, R36, -126, PT ;  /* 0xc2fc00002400780b */ /* 0x000fe20003fae000 */
[----:B------:R3:W4:Y:S01]  /*4b30*/  MUFU.EX2 R38, R24 ;  /* 0x0000001800267308 */ /* 0x0007220000000800 */
[--C-:B-1----:R-:W-:Y:S01]  /*4b40*/  FFMA R26, R42, UR22, -R96.reuse ;  /* 0x000000162a1a7c23 */ /* 0x102fe20008000860 */
[-C--:B------:R-:W-:Y:S01]  /*4b50*/  FMUL R60, R60, R20.reuse ;  /* 0x000000143c3c7220 */ /* 0x080fe20000400000 */
[----:B------:R-:W-:Y:S01]  /*4b60*/  FMUL R61, R61, R20 ;  /* 0x000000143d3d7220 */ /* 0x000fe20000400000 */
[----:B------:R-:W-:Y:S01]  /*4b70*/  @!P4 FMUL R33, R33, 0.5 ;  /* 0x3f0000002121c820 */ /* 0x000fe20000400000 */
[-C--:B------:R-:W-:Y:S01]  /*4b80*/  FMUL R58, R58, R23.reuse ;  /* 0x000000173a3a7220 */ /* 0x080fe20000400000 */
[-C--:B------:R-:W-:Y:S01]  /*4b90*/  FMUL R59, R59, R23.reuse ;  /* 0x000000173b3b7220 */ /* 0x080fe20000400000 */
[----:B------:R-:W-:Y:S01]  /*4ba0*/  FMUL R62, R62, R23 ;  /* 0x000000173e3e7220 */ /* 0x000fe20000400000 */
[----:B------:R-:W1:Y:S01]  /*4bb0*/  MUFU.EX2 R103, R33 ;  /* 0x0000002100677308 */ /* 0x000e620000000800 */
[----:B--2---:R-:W-:Y:S01]  /*4bc0*/  @!P6 FMUL R39, R39, R39 ;  /* 0x000000272727e220 */ /* 0x004fe20000400000 */
[----:B------:R-:W-:Y:S01]  /*4bd0*/  FSETP.GEU.AND P6, PT, R25, -126, PT ;  /* 0xc2fc00001900780b */ /* 0x000fe20003fce000 */
[--C-:B---3--:R-:W-:Y:S01]  /*4be0*/  FFMA R24, R41, UR22, -R31.reuse ;  /* 0x0000001629187c23 */ /* 0x108fe2000800081f */
[----:B------:R-:W-:Y:S01]  /*4bf0*/  @!P5 FMUL R36, R36, 0.5 ;  /* 0x3f0000002424d820 */ /* 0x000fe20000400000 */
[----:B------:R-:W-:Y:S01]  /*4c00*/  FMUL R63, R63, R23 ;  /* 0x000000173f3f7220 */ /* 0x000fe20000400000 */
[----:B------:R-:W-:Y:S01]  /*4c10*/  UIADD3 UR16, UR6, 0x200, URZ ;  /* 0x0000020006107890 */ /* 0x000fe2000fffe03f */
[--C-:B------:R-:W-:Y:S01]  /*4c20*/  FFMA R47, R47, UR22, -R96.reuse ;  /* 0x000000162f2f7c23 */ /* 0x100fe20008000860 */
[----:B------:R-:W2:Y:S01]  /*4c30*/  MUFU.EX2 R42, R36 ;  /* 0x00000024002a7308 */ /* 0x000ea20000000800 */
[----:B----4-:R-:W-:Y:S01]  /*4c40*/  @!P3 FMUL R38, R38, R38 ;  /* 0x000000262626b220 */ /* 0x010fe20000400000 */
[----:B------:R-:W-:Y:S01]  /*4c50*/  FSETP.GEU.AND P3, PT, R26, -126, PT ;  /* 0xc2fc00001a00780b */ /* 0x000fe20003f6e000 */
[----:B------:R-:W-:Y:S01]  /*4c60*/  UMOV UR35, 0xc0000010 ;  /* 0xc000001000237882 */ /* 0x000fe20000000000 */
[----:B------:R-:W-:Y:S01]  /*4c70*/  UIADD3 UR8, UR6, 0x20, URZ ;  /* 0x0000002006087890 */ /* 0x000fe2000fffe03f */
[--C-:B------:R-:W-:Y:S01]  /*4c80*/  FFMA R55, R55, UR22, -R96.reuse ;  /* 0x0000001637377c23 */ /* 0x100fe20008000860 */
[----:B------:R-:W-:Y:S01]  /*4c90*/  UMOV UR34, UR16 ;  /* 0x0000001000227c82 */ /* 0x000fe20008000000 */
[----:B------:R-:W-:Y:S01]  /*4ca0*/  @!P6 FMUL R25, R25, 0.5 ;  /* 0x3f0000001919e820 */ /* 0x000fe20000400000 */
[----:B------:R-:W-:Y:S01]  /*4cb0*/  UIADD3 UR12, UR6, 0x120, URZ ;  /* 0x00000120060c7890 */ /* 0x000fe2000fffe03f */
[----:B-1----:R-:W-:Y:S01]  /*4cc0*/  @!P4 FMUL R103, R103, R103 ;  /* 0x000000676767c220 */ /* 0x002fe20000400000 */
[----:B------:R-:W-:Y:S01]  /*4cd0*/  FSETP.GEU.AND P4, PT, R37, -126, PT ;  /* 0xc2fc00002500780b */ /* 0x000fe20003f8e000 */
[----:B------:R1:W3:Y:S01]  /*4ce0*/  MUFU.EX2 R33, R25 ;  /* 0x0000001900217308 */ /* 0x0002e20000000800 */
[----:B------:R-:W-:Y:S01]  /*4cf0*/  UIADD3 UR16, UR6, 0x1a0, URZ ;  /* 0x000001a006107890 */ /* 0x000fe2000fffe03f */
[----:B------:R-:W-:Y:S01]  /*4d00*/  FFMA R100, R54, UR22, -R96 ;  /* 0x0000001636647c23 */ /* 0x000fe20008000860 */
[--C-:B------:R-:W-:Y:S01]  /*4d10*/  FFMA R54, R48, UR22, -R31.reuse ;  /* 0x0000001630367c23 */ /* 0x100fe2000800081f */
[----:B------:R-:W-:Y:S01]  /*4d20*/  @!P3 FMUL R26, R26, 0.5 ;  /* 0x3f0000001a1ab820 */ /* 0x000fe20000400000 */
[--C-:B------:R-:W-:Y:S01]  /*4d30*/  FFMA R49, R49, UR22, -R31.reuse ;  /* 0x0000001631317c23 */ /* 0x100fe2000800081f */
[----:B--2---:R-:W-:Y:S01]  /*4d40*/  @!P5 FMUL R42, R42, R42 ;  /* 0x0000002a2a2ad220 */ /* 0x004fe20000400000 */
[----:B------:R-:W-:Y:S01]  /*4d50*/  FSETP.GEU.AND P5, PT, R46, -126, PT ;  /* 0xc2fc00002e00780b */ /* 0x000fe20003fae000 */
[----:B------:R2:W4:Y:S01]  /*4d60*/  MUFU.EX2 R36, R26 ;  /* 0x0000001a00247308 */ /* 0x0005220000000800 */
[--C-:B-1----:R-:W-:Y:S01]  /*4d70*/  FFMA R25, R44, UR22, -R31.reuse ;  /* 0x000000162c197c23 */ /* 0x102fe2000800081f */
[----:B------:R-:W-:Y:S01]  /*4d80*/  FFMA R52, R52, UR22, -R31 ;  /* 0x0000001634347c23 */ /* 0x000fe2000800081f */
[----:B------:R-:W-:Y:S01]  /*4d90*/  FFMA R13, R20, R13, R101 ;  /* 0x0000000d140d7223 */ /* 0x000fe20000000065 */
[----:B------:R-:W-:Y:S01]  /*4da0*/  @!P4 FMUL R37, R37, 0.5 ;  /* 0x3f0000002525c820 */ /* 0x000fe20000400000 */
[----:B------:R-:W-:Y:S01]  /*4db0*/  FFMA R10, R23, R10, R30 ;  /* 0x0000000a170a7223 */ /* 0x000fe2000000001e */
[----:B------:R-:W-:-:S02]  /*4dc0*/  VIADD R6, R6, 0x1 ;  /* 0x0000000106067836 */ /* 0x000fc40000000000 */
[----:B------:R-:W-:Y:S01]  /*4dd0*/  FADD R23, R13, R98 ;  /* 0x000000620d177221 */ /* 0x000fe20000000000 */
[----:B------:R-:W-:Y:S01]  /*4de0*/  IADD3 R21, R21, 0x1, RZ ;  /* 0x0000000115157810 */ /* 0x000fe20007ffe0ff */
[----:B---3--:R-:W-:Y:S01]  /*4df0*/  @!P6 FMUL R33, R33, R33 ;  /* 0x000000212121e220 */ /* 0x008fe20000400000 */
[----:B------:R-:W1:Y:S01]  /*4e00*/  MUFU.EX2 R37, R37 ;  /* 0x0000002500257308 */ /* 0x000e620000000800 */
[----:B--2---:R-:W-:Y:S01]  /*4e10*/  F2FP.BF16.F32.PACK_AB R26, R29, R28 ;  /* 0x0000001c1d1a723e */ /* 0x004fe200000010ff */
[----:B------:R-:W-:Y:S01]  /*4e20*/  @!P5 FMUL R46, R46, 0.5 ;  /* 0x3f0000002e2ed820 */ /* 0x000fe20000400000 */
[----:B------:R-:W-:Y:S01]  /*4e30*/  FSETP.GEU.AND P6, PT, R47, -126, PT ;  /* 0xc2fc00002f00780b */ /* 0x000fe20003fce000 */
[----:B------:R-:W-:Y:S01]  /*4e40*/  FADD R10, R10, R97 ;  /* 0x000000610a0a7221 */ /* 0x000fe20000000000 */
[----:B------:R-:W-:Y:S01]  /*4e50*/  FADD R28, R23, R28 ;  /* 0x0000001c171c7221 */ /* 0x000fe20000000000 */
[----:B----4-:R-:W-:Y:S02]  /*4e60*/  @!P3 FMUL R36, R36, R36 ;  /* 0x000000242424b220 */ /* 0x010fe40000400000 */
[----:B------:R2:W3:Y:S01]  /*4e70*/  MUFU.EX2 R40, R46 ;  /* 0x0000002e00287308 */ /* 0x0004e20000000800 */
[----:B------:R-:W-:Y:S01]  /*4e80*/  FSETP.GEU.AND P3, PT, R43, -126, PT ;  /* 0xc2fc00002b00780b */ /* 0x000fe20003f6e000 */
[----:B------:R-:W-:Y:S01]  /*4e90*/  FADD R99, R10, R99 ;  /* 0x000000630a637221 */ /* 0x000fe20000000000 */
[----:B------:R-:W-:-:S03]  /*4ea0*/  FADD R29, R28, R29 ;  /* 0x0000001d1c1d7221 */ /* 0x000fc60000000000 */
[----:B------:R-:W-:Y:S02]  /*4eb0*/  FADD R99, R99, R22 ;  /* 0x0000001663637221 */ /* 0x000fe40000000000 */
[----:B------:R-:W-:Y:S01]  /*4ec0*/  @!P6 FMUL R47, R47, 0.5 ;  /* 0x3f0000002f2fe820 */ /* 0x000fe20000400000 */
[----:B-1----:R-:W-:Y:S01]  /*4ed0*/  @!P4 FMUL R37, R37, R37 ;  /* 0x000000252525c220 */ /* 0x002fe20000400000 */
[----:B------:R-:W-:Y:S01]  /*4ee0*/  FSETP.GEU.AND P4, PT, R24, -126, PT ;  /* 0xc2fc00001800780b */ /* 0x000fe20003f8e000 */
[--C-:B--2---:R-:W-:Y:S01]  /*4ef0*/  FFMA R46, R45, UR22, -R31.reuse ;  /* 0x000000162d2e7c23 */ /* 0x104fe2000800081f */
[----:B------:R1:W2:Y:S01]  /*4f00*/  MUFU.EX2 R41, R47 ;  /* 0x0000002f00297308 */ /* 0x0002a20000000800 */
[----:B------:R-:W-:Y:S01]  /*4f10*/  FFMA R31, R53, UR22, -R31 ;  /* 0x00000016351f7c23 */ /* 0x000fe2000800081f */
[----:B------:R-:W-:Y:S01]  /*4f20*/  @!P3 FMUL R43, R43, 0.5 ;  /* 0x3f0000002b2bb820 */ /* 0x000fe20000400000 */
[----:B---3--:R-:W-:Y:S01]  /*4f30*/  @!P5 FMUL R40, R40, R40 ;  /* 0x000000282828d220 */ /* 0x008fe20000400000 */
[----:B------:R-:W-:-:S04]  /*4f40*/  FSETP.GEU.AND P5, PT, R25, -126, PT ;  /* 0xc2fc00001900780b */ /* 0x000fc80003fae000 */
[----:B------:R-:W3:Y:S01]  /*4f50*/  MUFU.EX2 R43, R43 ;  /* 0x0000002b002b7308 */ /* 0x000ee20000000800 */
[--C-:B-1----:R-:W-:Y:S01]  /*4f60*/  FFMA R47, R50, UR22, -R96.reuse ;  /* 0x00000016322f7c23 */ /* 0x102fe20008000860 */
[----:B------:R-:W-:Y:S01]  /*4f70*/  FFMA R50, R51, UR22, -R96 ;  /* 0x0000001633327c23 */ /* 0x000fe20008000860 */
[----:B------:R-:W-:-:S05]  /*4f80*/  @!P4 FMUL R24, R24, 0.5 ;  /* 0x3f0000001818c820 */ /* 0x000fca0000400000 */
[----:B------:R1:W4:Y:S01]  /*4f90*/  MUFU.EX2 R44, R24 ;  /* 0x00000018002c7308 */ /* 0x0003220000000800 */
[----:B--2---:R-:W-:Y:S01]  /*4fa0*/  @!P6 FMUL R41, R41, R41 ;  /* 0x000000292929e220 */ /* 0x004fe20000400000 */
[----:B------:R-:W-:Y:S01]  /*4fb0*/  FSETP.GEU.AND P6, PT, R46, -126, PT ;  /* 0xc2fc00002e00780b */ /* 0x000fe20003fce000 */
[----:B------:R-:W-:-:S05]  /*4fc0*/  @!P5 FMUL R25, R25, 0.5 ;  /* 0x3f0000001919d820 */ /* 0x000fca0000400000 */
[----:B------:R2:W5:Y:S01]  /*4fd0*/  MUFU.EX2 R45, R25 ;  /* 0x00000019002d7308 */ /* 0x0005620000000800 */
[----:B-1----:R-:W-:Y:S01]  /*4fe0*/  F2FP.BF16.F32.PACK_AB R24, R98, R101 ;  /* 0x000000656218723e */ /* 0x002fe200000010ff */
[----:B---3--:R-:W-:Y:S01]  /*4ff0*/  @!P3 FMUL R43, R43, R43 ;  /* 0x0000002b2b2bb220 */ /* 0x008fe20000400000 */
[----:B------:R-:W-:-:S04]  /*5000*/  FSETP.GEU.AND P3, PT, R47, -126, PT ;  /* 0xc2fc00002f00780b */ /* 0x000fc80003f6e000 */
[----:B------:R-:W-:Y:S01]  /*5010*/  @!P6 FMUL R46, R46, 0.5 ;  /* 0x3f0000002e2ee820 */ /* 0x000fe20000400000 */
[----:B--2---:R-:W-:Y:S01]  /*5020*/  F2FP.BF16.F32.PACK_AB R25, R97, R30 ;  /* 0x0000001e6119723e */ /* 0x004fe200000010ff */
[----:B----4-:R-:W-:Y:S01]  /*5030*/  @!P4 FMUL R44, R44, R44 ;  /* 0x0000002c2c2cc220 */ /* 0x010fe20000400000 */
[----:B------:R-:W-:Y:S02]  /*5040*/  FSETP.GEU.AND P4, PT, R50, -126, PT ;  /* 0xc2fc00003200780b */ /* 0x000fe40003f8e000 */
[----:B------:R-:W-:Y:S01]  /*5050*/  WARPGROUP.ARRIVE ;  /* 0x00000000000079c5 */ /* 0x000fe20000000000 */
[----:B------:R-:W1:Y:S03]  /*5060*/  MUFU.EX2 R46, R46 ;  /* 0x0000002e002e7308 */ /* 0x000e660000000800 */
[----:B------:R-:W-:Y:S01]  /*5070*/  @!P3 FMUL R47, R47, 0.5 ;  /* 0x3f0000002f2fb820 */ /* 0x000fe20000400000 */
[----:B-----5:R-:W-:Y:S01]  /*5080*/  @!P5 FMUL R45, R45, R45 ;  /* 0x0000002d2d2dd220 */ /* 0x020fe20000400000 */
[----:B------:R-:W-:Y:S01]  /*5090*/  FSETP.GEU.AND P5, PT, R100, -126, PT ;  /* 0xc2fc00006400780b */ /* 0x000fe20003fae000 */
[----:B------:R-:W-:Y:S01]  /*50a0*/  HGMMA.64x16x16.F32.BF16 R88, R24, gdesc[UR4].tnspB, R88, gsb0 ;  /* 0x4020000418587df0 */ /* 0x000fe20008001858 */
[----:B------:R-:W-:Y:S01]  /*50b0*/  UMOV UR7, 0xc0000010 ;  /* 0xc000001000077882 */ /* 0x000fe20000000000 */
[----:B------:R-:W2:Y:S02]  /*50c0*/  MUFU.EX2 R51, R47 ;  /* 0x0000002f00337308 */ /* 0x000ea40000000800 */
[----:B------:R-:W-:-:S06]  /*50d0*/  @!P4 FMUL R50, R50, 0.5 ;  /* 0x3f0000003232c820 */ /* 0x000fcc0000400000 */
[----:B------:R-:W3:Y:S01]  /*50e0*/  MUFU.EX2 R50, R50 ;  /* 0x0000003200327308 */ /* 0x000ee20000000800 */
[----:B-1----:R-:W-:Y:S01]  /*50f0*/  @!P6 FMUL R46, R46, R46 ;  /* 0x0000002e2e2ee220 */ /* 0x002fe20000400000 */
[----:B------:R-:W-:Y:S01]  /*5100*/  FSETP.GEU.AND P6, PT, R55, -126, PT ;  /* 0xc2fc00003700780b */ /* 0x000fe20003fce000 */
[----:B------:R-:W-:-:S05]  /*5110*/  @!P5 FMUL R100, R100, 0.5 ;  /* 0x3f0000006464d820 */ /* 0x000fca0000400000 */
[----:B------:R-:W1:Y:S01]  /*5120*/  MUFU.EX2 R47, R100 ;  /* 0x00000064002f7308 */ /* 0x000e620000000800 */
[----:B--2---:R-:W-:Y:S01]  /*5130*/  @!P3 FMUL R51, R51, R51 ;  /* 0x000000333333b220 */ /* 0x004fe20000400000 */
[----:B------:R-:W-:-:S05]  /*5140*/  FSETP.GEU.AND P3, PT, R54, -126, PT ;  /* 0xc2fc00003600780b */ /* 0x000fca0003f6e000 */
[----:B------:R-:W-:Y:S01]  /*5150*/  @!P6 FMUL R55, R55, 0.5 ;  /* 0x3f0000003737e820 */ /* 0x000fe20000400000 */
[----:B---3--:R-:W-:Y:S01]  /*5160*/  @!P4 FMUL R50, R50, R50 ;  /* 0x000000323232c220 */ /* 0x008fe20000400000 */
[----:B------:R-:W-:Y:S02]  /*5170*/  FSETP.GEU.AND P4, PT, R49, -126, PT ;  /* 0xc2fc00003100780b */ /* 0x000fe40003f8e000 */
[----:B------:R-:W2:Y:S04]  /*5180*/  MUFU.EX2 R48, R55 ;  /* 0x0000003700307308 */ /* 0x000ea80000000800 */
[----:B------:R-:W-:Y:S01]  /*5190*/  @!P3 FMUL R54, R54, 0.5 ;  /* 0x3f0000003636b820 */ /* 0x000fe20000400000 */
[----:B-1----:R-:W-:Y:S01]  /*51a0*/  @!P5 FMUL R47, R47, R47 ;  /* 0x0000002f2f2fd220 */ /* 0x002fe20000400000 */
[----:B------:R-:W-:-:S04]  /*51b0*/  FSETP.GEU.AND P5, PT, R31, -126, PT ;  /* 0xc2fc00001f00780b */ /* 0x000fc80003fae000 */
[----:B------:R-:W1:Y:S01]  /*51c0*/  MUFU.EX2 R54, R54 ;  /* 0x0000003600367308 */ /* 0x000e620000000800 */
[----:B------:R-:W-:Y:S02]  /*51d0*/  WARPGROUP.DEPBAR.LE gsb0, 0x0 ;  /* 0x00008000000079c5 */ /* 0x000fe40000010000 */
[----:B------:R-:W-:Y:S01]  /*51e0*/  WARPGROUP.ARRIVE ;  /* 0x00000000000079c5 */ /* 0x000fe20000000000 */
[----:B------:R-:W-:Y:S01]  /*51f0*/  @!P4 FMUL R49, R49, 0.5 ;  /* 0x3f0000003131c820 */ /* 0x000fe20000400000 */
[----:B--2---:R-:W-:Y:S01]  /*5200*/  @!P6 FMUL R48, R48, R48 ;  /* 0x000000303030e220 */ /* 0x004fe20000400000 */
[----:B------:R-:W-:-:S03]  /*5210*/  FSETP.GEU.AND P6, PT, R52, -126, PT ;  /* 0xc2fc00003400780b */ /* 0x000fc60003fce000 */
[----:B------:R-:W-:Y:S01]  /*5220*/  HGMMA.64x16x16.F32.BF16 R80, R24, gdesc[UR16].tnspB, R80, gsb0 ;  /* 0x4020001018507df0 */ /* 0x000fe20008001850 */
[----:B------:R-:W-:Y:S01]  /*5230*/  UIADD3 UR18, UR6, 0x220, URZ ;  /* 0x0000022006127890 */ /* 0x000fe2000fffe03f */
[----:B------:R-:W-:Y:S01]  /*5240*/  @!P5 FMUL R31, R31, 0.5 ;  /* 0x3f0000001f1fd820 */ /* 0x000fe20000400000 */
[----:B------:R-:W-:Y:S01]  /*5250*/  UMOV UR19, 0xc0000010 ;  /* 0xc000001000137882 */ /* 0x000fe20000000000 */
[----:B------:R-:W2:Y:S01]  /*5260*/  MUFU.EX2 R49, R49 ;  /* 0x0000003100317308 */ /* 0x000ea20000000800 */
[----:B-1----:R-:W-:Y:S01]  /*5270*/  @!P3 FMUL R54, R54, R54 ;  /* 0x000000363636b220 */ /* 0x002fe20000400000 */
[----:B------:R-:W-:-:S04]  /*5280*/  ISETP.NE.AND P3, PT, R6, 0x4, PT ;  /* 0x000000040600780c */ /* 0x000fc80003f65270 */
[----:B------:R-:W-:Y:S02]  /*5290*/  @!P6 FMUL R52, R52, 0.5 ;  /* 0x3f0000003434e820 */ /* 0x000fe40000400000 */
[----:B------:R-:W1:Y:S01]  /*52a0*/  MUFU.EX2 R13, R31 ;  /* 0x0000001f000d7308 */ /* 0x000e620000000800 */
[----:B------:R-:W-:-:S05]  /*52b0*/  SEL R6, R6, RZ, P3 ;  /* 0x000000ff06067207 */ /* 0x000fca0001800000 */
[C---:B------:R-:W-:Y:S02]  /*52c0*/  IMAD R10, R6.reuse, 0x8, R11 ;  /* 0x00000008060a7824 */ /* 0x040fe400078e020b */
[----:B------:R-:W3:Y:S01]  /*52d0*/  MUFU.EX2 R52, R52 ;  /* 0x0000003400347308 */ /* 0x000ee20000000800 */
[----:B--2---:R-:W-:Y:S01]  /*52e0*/  @!P4 FMUL R49, R49, R49 ;  /* 0x000000313131c220 */ /* 0x004fe20000400000 */
[C---:B------:R-:W-:Y:S01]  /*52f0*/  ISETP.NE.AND P4, PT, R21.reuse, 0x4, PT ;  /* 0x000000041500780c */ /* 0x040fe20003f85270 */
[----:B------:R-:W-:Y:S01]  /*5300*/  VIADD R6, R6, 0x1 ;  /* 0x0000000106067836 */ /* 0x000fe20000000000 */
[----:B------:R-:W-:Y:S02]  /*5310*/  PRMT R10, RZ, 0x654, R10 ;  /* 0x00000654ff0a7816 */ /* 0x000fe4000000000a */
[----:B------:R-:W-:Y:S02]  /*5320*/  SEL R21, R21, RZ, P4 ;  /* 0x000000ff15157207 */ /* 0x000fe40002000000 */
[----:B------:R-:W-:Y:S01]  /*5330*/  ISETP.NE.AND P3, PT, R6, 0x4, PT ;  /* 0x000000040600780c */ /* 0x000fe20003f65270 */
[----:B-1----:R-:W-:-:S03]  /*5340*/  @!P5 FMUL R13, R13, R13 ;  /* 0x0000000d0d0dd220 */ /* 0x002fc60000400000 */
[----:B------:R-:W-:Y:S01]  /*5350*/  SEL R6, R6, RZ, P3 ;  /* 0x000000ff06067207 */ /* 0x000fe20001800000 */
[----:B---3--:R-:W-:Y:S01]  /*5360*/  @!P6 FMUL R52, R52, R52 ;  /* 0x000000343434e220 */ /* 0x008fe20000400000 */
        /* <DEDUP_REMOVED lines=10> */
[----:B------:R-:W-:Y:S01]  /*5410*/  UIADD3 UR8, UR6, 0x40, URZ ;  /* 0x0000004006087890 */ /* 0x000fe2000fffe03f */
[----:B------:R-:W-:Y:S02]  /*5420*/  WARPGROUP.DEPBAR.LE gsb0, 0x0 ;  /* 0x00008000000079c5 */ /* 0x000fe40000010000 */
[----:B------:R-:W-:-:S06]  /*5430*/  WARPGROUP.ARRIVE ;  /* 0x00000000000079c5 */ /* 0x000fcc0000000000 */
[----:B------:R-:W-:Y:S03]  /*5440*/  HGMMA.64x16x16.F32.BF16 R56, R24, gdesc[UR32].tnspB, R56, gsb0 ;  /* 0x4020002018387df0 */ /* 0x000fe60008001838 */
[----:B------:R-:W-:Y:S02]  /*5450*/  WARPGROUP.DEPBAR.LE gsb0, 0x0 ;  /* 0x00008000000079c5 */ /* 0x000fe40000010000 */
[----:B------:R-:W-:Y:S01]  /*5460*/  F2FP.BF16.F32.PACK_AB R25, R35, R34 ;  /* 0x000000222319723e */ /* 0x000fe200000010ff */
[----:B------:R-:W-:Y:S01]  /*5470*/  FADD R34, R99, R34 ;  /* 0x0000002263227221 */ /* 0x000fe20000000000 */
[----:B------:R-:W-:Y:S02]  /*5480*/  F2FP.BF16.F32.PACK_AB R27, R39, R32 ;  /* 0x00000020271b723e */ /* 0x000fe400000010ff */
[----:B------:R-:W-:Y:S01]  /*5490*/  F2FP.BF16.F32.PACK_AB R24, R103, R38 ;  /* 0x000000266718723e */ /* 0x000fe200000010ff */
[----:B------:R-:W-:Y:S01]  /*54a0*/  FADD R38, R29, R38 ;  /* 0x000000261d267221 */ /* 0x000fe20000000000 */
[----:B------:R-:W-:Y:S01]  /*54b0*/  F2FP.BF16.F32.PACK_AB R26, R33, R42 ;  /* 0x0000002a211a723e */ /* 0x000fe200000010ff */
[----:B------:R-:W-:-:S02]  /*54c0*/  FADD R35, R34, R35 ;  /* 0x0000002322237221 */ /* 0x000fc40000000000 */
[----:B------:R-:W-:Y:S01]  /*54d0*/  FADD R103, R38, R103 ;  /* 0x0000006726677221 */ /* 0x000fe20000000000 */
[----:B------:R-:W-:Y:S01]  /*54e0*/  WARPGROUP.ARRIVE ;  /* 0x00000000000079c5 */ /* 0x000fe20000000000 */
[----:B------:R-:W-:Y:S02]  /*54f0*/  FADD R32, R35, R32 ;  /* 0x0000002023207221 */ /* 0x000fe40000000000 */
[----:B------:R-:W-:Y:S02]  /*5500*/  FADD R42, R103, R42 ;  /* 0x0000002a672a7221 */ /* 0x000fe40000000000 */
[----:B------:R-:W-:Y:S01]  /*5510*/  FADD R39, R32, R39 ;  /* 0x0000002720277221 */ /* 0x000fe20000000000 */
[----:B------:R-:W-:Y:S01]  /*5520*/  HGMMA.64x16x16.F32.BF16 R88, R24, gdesc[UR24].tnspB, R88, gsb0 ;  /* 0x4020001818587df0 */ /* 0x000fe20008001858 */
[----:B------:R-:W-:Y:S02]  /*5530*/  FADD R42, R42, R33 ;  /* 0x000000212a2a7221 */ /* 0x000fe40000000000 */
[----:B------:R-:W-:-:S02]  /*5540*/  WARPGROUP.DEPBAR.LE gsb0, 0x0 ;  /* 0x00008000000079c5 */ /* 0x000fc40000010000 */
[----:B------:R-:W-:-:S06]  /*5550*/  WARPGROUP.ARRIVE ;  /* 0x00000000000079c5 */ /* 0x000fcc0000000000 */
[----:B------:R-:W-:Y:S01]  /*5560*/  HGMMA.64x16x16.F32.BF16 R80, R24, gdesc[UR8].tnspB, R80, gsb0 ;  /* 0x4020000818507df0 */ /* 0x000fe20008001850 */
[----:B------:R-:W-:Y:S01]  /*5570*/  UMOV UR10, UR12 ;  /* 0x0000000c000a7c82 */ /* 0x000fe20008000000 */
[----:B------:R-:W-:Y:S01]  /*5580*/  UMOV UR11, 0xc0000010 ;  /* 0xc0000010000b7882 */ /* 0x000fe20000000000 */
[----:B------:R-:W-:Y:S01]  /*5590*/  UIADD3 UR12, UR6, 0x140, URZ ;  /* 0x00000140060c7890 */ /* 0x000fe2000fffe03f */
        /* <DEDUP_REMOVED lines=31> */
[----:B------:R-:W-:Y:S01]  /*5790*/  UMOV UR19, 0xc0000010 ;  /* 0xc000001000137882 */ /* 0x000fe20000000000 */
[----:B------:R-:W-:-:S04]  /*57a0*/  FADD R45, R45, R46 ;  /* 0x0000002e2d2d7221 */ /* 0x000fc80000000000 */
[----:B------:R-:W-:-:S04]  /*57b0*/  FADD R45, R45, R54 ;  /* 0x000000362d2d7221 */ /* 0x000fc80000000000 */
[----:B------:R-:W-:Y:S01]  /*57c0*/  FADD R45, R45, R49 ;  /* 0x000000312d2d7221 */ /* 0x000fe20000000000 */
        /* <DEDUP_REMOVED lines=35> */
[----:B------:R-:W-:-:S05]  /*5a00*/  FADD R13, R52, R13 ;  /* 0x0000000d340d7221 */ /* 0x000fca0000000000 */
        /* <DEDUP_REMOVED lines=15> */
[----:B------:R-:W-:-:S06]  /*5b00*/  WARPGROUP.ARRIVE ;  /* 0x00000000000079c5 */ /* 0x000fcc0000000000 */
[----:B------:R-:W-:Y:S03]  /*5b10*/  HGMMA.64x16x16.F32.BF16 R56, R24, gdesc[UR4].tnspB, R56, gsb0 ;  /* 0x4020000418387df0 */ /* 0x000fe60008001838 */
[----:B------:R-:W-:Y:S02]  /*5b20*/  WARPGROUP.DEPBAR.LE gsb0, 0x0 ;  /* 0x00008000000079c5 */ /* 0x000fe40000010000 */
[----:B------:R1:W-:Y:S02]  /*5b30*/  SYNCS.ARRIVE.TRANS64.RED.A1T0 RZ, [R10+URZ], RZ ;  /* 0x000000ff0aff79a7 */ /* 0x0003e4000810043f */
[----:B-1----:R-:W-:-:S04]  /*5b40*/  SEL R10, RZ, 0x1, P4 ;  /* 0x00000001ff0a7807 */ /* 0x002fc80002000000 */
[----:B------:R-:W-:Y:S01]  /*5b50*/  LOP3.LUT R3, R3, R10, RZ, 0x3c, !PT ;  /* 0x0000000a03037212 */ /* 0x000fe200078e3cff */
[----:B------:R-:W-:Y:S01]  /*5b60*/  FADD R10, R47, R48 ;  /* 0x000000302f0a7221 */ /* 0x000fe20000000000 */
[----:B------:R-:W-:Y:S06]  /*5b70*/  @P2 BRA `(.L_x_31) ;  /* 0x0000000400002947 */ /* 0x000fec0003800000 */
[----:B------:R-:W-:Y:S01]  /*5b80*/  ISETP.LT.OR P2, PT, R7, 0x1, !P0 ;  /* 0x000000010700780c */ /* 0x000fe20004741670 */
[----:B------:R-:W-:-:S12]  /*5b90*/  BSSY B0, `(.L_x_32) ;  /* 0x000003d000007945 */ /* 0x000fd80003800000 */
[----:B------:R-:W-:Y:S05]  /*5ba0*/  @P2 BRA `(.L_x_33) ;  /* 0x0000000000ec2947 */ /* 0x000fea0003800000 */
[----:B------:R-:W-:Y:S01]  /*5bb0*/  IMAD R20, R5, 0x8, R2 ;  /* 0x0000000805147824 */ /* 0x000fe200078e0202 */
[----:B------:R-:W-:Y:S02]  /*5bc0*/  SHF.L.U32 R23, R4, 0x1f, RZ ;  /* 0x0000001f04177819 */ /* 0x000fe400000006ff */
[----:B------:R-:W-:Y:S02]  /*5bd0*/  ISETP.NE.AND P3, PT, R0, RZ, PT ;  /* 0x000000ff0000720c */ /* 0x000fe40003f65270 */
[----:B------:R-:W1:Y:S02]  /*5be0*/  SYNCS.PHASECHK.TRANS64.TRYWAIT P2, [R20+URZ+0xc820], R23 ;  /* 0x00c82017140075a7 */ /* 0x000e64000804017f */
[----:B-1----:R-:W-:Y:S09]  /*5bf0*/  @!P2 BRA `(.L_x_34) ;  /* 0x0000004c002ca947 */ /* 0x002ff20003800000 */
.L_x_89:
[----:B------:R-:W-:Y:S05]  /*5c00*/  @P3 BRA `(.L_x_35) ;  /* 0x0000000000143947 */ /* 0x000fea0003800000 */
[----:B------:R-:W-:Y:S02]  /*5c10*/  LOP3.LUT P2, RZ, R16, 0x1f, RZ, 0xc0, !PT ;  /* 0x0000001f10ff7812 */ /* 0x000fe4000784c0ff */
[----:B-1----:R-:W-:-:S04]  /*5c20*/  MOV R23, 0x2800 ;  /* 0x0000280000177802 */ /* 0x002fc80000000f00 */
[----:B------:R2:W-:Y:S07]  /*5c30*/  SYNCS.ARRIVE.TRANS64 RZ, [R20+URZ+0xc800], R23 ;  /* 0x00c8001714ff79a7 */ /* 0x0005ee000800003f */
[----:B------:R-:W-:Y:S05]  /*5c40*/  @!P2 BRA `(.L_x_35) ;  /* 0x000000000004a947 */ /* 0x000fea0003800000 */
[----:B------:R-:W-:Y:S01]  /*5c50*/  BPT.TRAP 0x1 ;  /* 0x000000040000795c */ /* 0x000fe20000300000 */
.L_x_35:
[C---:B------:R-:W-:Y:S01]  /*5c60*/  IMAD R22, R5.reuse, 0x2800, R2 ;  /* 0x0000280005167824 */ /* 0x040fe200078e0202 */
        /* <DEDUP_REMOVED lines=47> */
.L_x_33:
[----:B------:R-:W-:Y:S05]  /*5f60*/  BSYNC B0 ;  /* 0x0000000000007941 */ /* 0x000fea0003800000 */
.L_x_32:
[----:B------:R-:W-:-:S07]  /*5f70*/  IADD3 R7, R7, -0x1, RZ ;  /* 0xffffffff07077810 */ /* 0x000fce0007ffe0ff */
.L_x_31:
[----:B------:R-:W-:Y:S01]  /*5f80*/  VIADD R12, R12, 0x40 ;  /* 0x000000400c0c7836 */ /* 0x000fe20000000000 */
[----:B------:R-:W-:Y:S01]  /*5f90*/  MOV R97, R18 ;  /* 0x0000001200617202 */ /* 0x000fe20000000f00 */
[----:B------:R-:W-:Y:S01]  /*5fa0*/  IMAD.MOV.U32 R23, RZ, RZ, R17 ;  /* 0x000000ffff177224 */ /* 0x000fe200078e0011 */
[----:B------:R-:W-:Y:S06]  /*5fb0*/  @P1 BRA `(.L_x_36) ;  /* 0xffffffd800601947 */ /* 0x000fec000383ffff */
.L_x_24:
[----:B------:R-:W-:-:S13]  /*5fc0*/  ISETP.GE.AND P1, PT, R19, 0x1, PT ;  /* 0x000000011300780c */ /* 0x000fda0003f26270 */
[----:B------:R-:W-:Y:S05]  /*5fd0*/  @!P1 BRA `(.L_x_37) ;  /* 0x0000002c00449947 */ /* 0x000fea0003800000 */
[----:B------:R-:W-:Y:S01]  /*5fe0*/  IMAD.MOV.U32 R99, RZ, RZ, R17 ;  /* 0x000000ffff637224 */ /* 0x000fe200078e0011 */
[----:B------:R-:W-:Y:S01]  /*5ff0*/  LOP3.LUT R96, R16, 0x1f, RZ, 0xc0, !PT ;  /* 0x0000001f10607812 */ /* 0x000fe200078ec0ff */
[----:B------:R-:W-:-:S07]  /*6000*/  IMAD.MOV.U32 R97, RZ, RZ, R18 ;  /* 0x000000ffff617224 */ /* 0x000fce00078e0012 */
.L_x_50:
[----:B------:R-:W-:Y:S01]  /*6010*/  LEA R18, R21, R2, 0x3 ;  /* 0x0000000215127211 */ /* 0x000fe200078e18ff */
[----:B------:R-:W-:Y:S05]  /*6020*/  YIELD ;  /* 0x0000000000007946 */ /* 0x000fea0003800000 */
[----:B------:R-:W-:-:S04]  /*6030*/  SHF.L.U32 R17, R3, 0x1f, RZ ;  /* 0x0000001f03117819 */ /* 0x000fc800000006ff */
[----:B------:R-:W2:Y:S02]  /*6040*/  SYNCS.PHASECHK.TRANS64.TRYWAIT P1, [R18+URZ+0xc800], R17 ;  /* 0x00c80011120075a7 */ /* 0x000ea4000802017f */
[----:B--2---:R-:W-:Y:S05]  /*6050*/  @!P1 BRA `(.L_x_38) ;  /* 0x0000004800289947 */ /* 0x004fea0003800000 */
.L_x_90:
[----:B------:R-:W-:Y:S05]  /*6060*/  WARPSYNC.ALL ;  /* 0x0000000000007948 */ /* 0x000fea0003800000 */
[----:B------:R-:W-:Y:S01]  /*6070*/  IMAD.U32 R22, RZ, RZ, UR30 ;  /* 0x0000001eff167e24 */ /* 0x000fe2000f8e00ff */
[----:B------:R-:W-:Y:S01]  /*6080*/  R2UR UR8, R14 ;  /* 0x000000000e0872ca */ /* 0x000fe200000e0000 */
[----:B------:R-:W-:Y:S01]  /*6090*/  IMAD.MOV.U32 R23, RZ, RZ, -0x3ffffff0 ;  /* 0xc0000010ff177424 */ /* 0x000fe200078e00ff */
[----:B------:R-:W-:Y:S01]  /*60a0*/  R2UR UR9, R15 ;  /* 0x000000000f0972ca */ /* 0x000fe200000e0000 */
[----:B------:R-:W-:Y:S01]  /*60b0*/  IMAD R22, R21, 0x280, R22 ;  /* 0x0000028015167824 */ /* 0x000fe200078e0216 */
[----:B-1----:R-:W-:Y:S01]  /*60c0*/  WARPGROUP.ARRIVE ;  /* 0x00000000000079c5 */ /* 0x002fe20000000000 */
[----:B------:R-:W-:Y:S01]  /*60d0*/  IMAD.MOV.U32 R101, RZ, RZ, -0x3ffffff0 ;  /* 0xc0000010ff657424 */ /* 0x000fe200078e00ff */
[----:B------:R-:W-:Y:S01]  /*60e0*/  R2UR UR11, R23 ;  /* 0x00000000170b72ca */ /* 0x000fe200000e0000 */
[----:B------:R-:W-:Y:S01]  /*60f0*/  IMAD.MOV.U32 R23, RZ, RZ, -0x3ffffff0 ;  /* 0xc0000010ff177424 */ /* 0x000fe200078e00ff */
[----:B------:R-:W-:-:S02]  /*6100*/  R2UR UR10, R22 ;  /* 0x00000000160a72ca */ /* 0x000fc400000e0000 */
[----:B------:R-:W-:Y:S02]  /*6110*/  IADD3 R100, R22, 0x80, RZ ;  /* 0x0000008016647810 */ /* 0x000fe40007ffe0ff */
[----:B------:R-:W-:Y:S02]  /*6120*/  R2UR UR59, R101 ;  /* 0x00000000653b72ca */ /* 0x000fe400000e0000 */
[----:B------:R-:W-:Y:S01]  /*6130*/  R2UR UR58, R100 ;  /* 0x00000000643a72ca */ /* 0x000fe200000e0000 */
[----:B------:R-:W-:Y:S01]  /*6140*/  VIADD R100, R22, 0x100 ;  /* 0x0000010016647836 */ /* 0x000fe20000000000 */
[----:B------:R-:W-:Y:S02]  /*6150*/  MOV R101, 0xc0000010 ;  /* 0xc000001000657802 */ /* 0x000fe40000000f00 */
[----:B------:R-:W-:Y:S02]  /*6160*/  R2UR UR7, R23 ;  /* 0x00000000170772ca */ /* 0x000fe400000e0000 */
[----:B------:R-:W-:Y:S01]  /*6170*/  R2UR UR54, R100 ;  /* 0x00000000643672ca */ /* 0x000fe200000e0000 */
[----:B------:R-:W-:Y:S01]  /*6180*/  HGMMA.64x64x16.F32.BF16 R24, gdesc[UR8], RZ, !UPT, gsb0 ;  /* 0x00e00000081879f0 */ /* 0x000fe2000c0018ff */
[----:B------:R-:W-:Y:S01]  /*6190*/  R2UR UR55, R101 ;  /* 0x00000000653772ca */ /* 0x000fe200000e0000 */
[C---:B------:R-:W-:Y:S01]  /*61a0*/  VIADD R100, R22.reuse, 0x180 ;  /* 0x0000018016647836 */ /* 0x040fe20000000000 */
[----:B------:R-:W-:Y:S01]  /*61b0*/  IADD3 R22, R22, 0x200, RZ ;  /* 0x0000020016167810 */ /* 0x000fe20007ffe0ff */
[----:B------:R-:W-:Y:S01]  /*61c0*/  IMAD.MOV.U32 R101, RZ, RZ, -0x3ffffff0 ;  /* 0xc0000010ff657424 */ /* 0x000fe200078e00ff */
[----:B------:R-:W-:-:S02]  /*61d0*/  ISETP.NE.AND P1, PT, R9, RZ, PT ;  /* 0x000000ff0900720c */ /* 0x000fc40003f25270 */
[----:B------:R-:W-:Y:S02]  /*61e0*/  R2UR UR50, R100 ;  /* 0x00000000643272ca */ /* 0x000fe400000e0000 */
[----:B------:R-:W-:Y:S02]  /*61f0*/  R2UR UR51, R101 ;  /* 0x00000000653372ca */ /* 0x000fe400000e0000 */
[----:B------:R-:W-:Y:S01]  /*6200*/  R2UR UR6, R22 ;  /* 0x00000000160672ca */ /* 0x000fe200000e0000 */
        /* <DEDUP_REMOVED lines=16> */
[----:B--2---:R-:W-:Y:S01]  /*6310*/  IMAD R17, R5, 0x8, R2 ;  /* 0x0000000805117824 */ /* 0x004fe200078e0202 */
[----:B------:R-:W-:Y:S02]  /*6320*/  SHF.L.U32 R18, R4, 0x1f, RZ ;  /* 0x0000001f04127819 */ /* 0x000fe400000006ff */
[----:B------:R-:W-:Y:S02]  /*6330*/  ISETP.NE.AND P3, PT, R0, RZ, PT ;  /* 0x000000ff0000720c */ /* 0x000fe40003f65270 */
[----:B------:R-:W1:Y:S02]  /*6340*/  SYNCS.PHASECHK.TRANS64.TRYWAIT P2, [R17+URZ+0xc820], R18 ;  /* 0x00c82012110075a7 */ /* 0x000e64000804017f */
[----:B-1----:R-:W-:Y:S09]  /*6350*/  @!P2 BRA `(.L_x_41) ;  /* 0x00000044007ca947 */ /* 0x002ff20003800000 */
.L_x_91:
[----:B------:R-:W-:Y:S05]  /*6360*/  @P3 BRA `(.L_x_42) ;  /* 0x0000000000143947 */ /* 0x000fea0003800000 */
[----:B------:R-:W-:Y:S02]  /*6370*/  ISETP.NE.AND P2, PT, R96, RZ, PT ;  /* 0x000000ff6000720c */ /* 0x000fe40003f45270 */
[----:B-1----:R-:W-:-:S04]  /*6380*/  MOV R18, 0x2800 ;  /* 0x0000280000127802 */ /* 0x002fc80000000f00 */
[----:B------:R2:W-:Y:S07]  /*6390*/  SYNCS.ARRIVE.TRANS64 RZ, [R17+URZ+0xc800], R18 ;  /* 0x00c8001211ff79a7 */ /* 0x0005ee000800003f */
[----:B------:R-:W-:Y:S05]  /*63a0*/  @!P2 BRA `(.L_x_42) ;  /* 0x000000000004a947 */ /* 0x000fea0003800000 */
[----:B------:R-:W-:Y:S01]  /*63b0*/  BPT.TRAP 0x1 ;  /* 0x000000040000795c */ /* 0x000fe20000300000 */
.L_x_42:
[----:B-12---:R-:W-:Y:S01]  /*63c0*/  IMAD R18, R5, 0x2800, R2 ;  /* 0x0000280005127824 */ /* 0x006fe200078e0202 */
        /* <DEDUP_REMOVED lines=8> */
[----:B------:R-:W-:Y:S01]  /*6450*/  VIADD R5, R5, 0x1 ;  /* 0x0000000105057836 */ /* 0x000fe20000000000 */
[----:B------:R-:W-:Y:S01]  /*6460*/  UMOV UR42, URZ ;  /* 0x0000003f002a7c82 */ /* 0x000fe20008000000 */
[----:B------:R-:W-:Y:S01]  /*6470*/  UMOV UR34, 0x10 ;  /* 0x0000001000227882 */ /* 0x000fe20000000000 */
[----:B------:R-:W-:Y:S01]  /*6480*/  UMOV UR36, UR44 ;  /* 0x0000002c00247c82 */ /* 0x000fe20008000000 */
[----:B------:R-:W-:Y:S01]  /*6490*/  UMOV UR37, UR45 ;  /* 0x0000002d00257c82 */ /* 0x000fe20008000000 */
        /* <DEDUP_REMOVED lines=34> */
.L_x_40:
[----:B------:R-:W-:-:S07]  /*66c0*/  VIADD R7, R7, 0xffffffff ;  /* 0xffffffff07077836 */ /* 0x000fce0000000000 */
.L_x_39:
[----:B------:R-:W-:Y:S01]  /*66d0*/  IADD3 R21, R21, 0x1, RZ ;  /* 0x0000000115157810 */ /* 0x000fe20007ffe0ff */
[----:B------:R-:W-:Y:S05]  /*66e0*/  WARPSYNC.ALL ;  /* 0x0000000000007948 */ /* 0x000fea0003800000 */
[----:B------:R-:W-:-:S04]  /*66f0*/  ISETP.NE.AND P2, PT, R21, 0x4, PT ;  /* 0x000000041500780c */ /* 0x000fc80003f45270 */
[----:B--2---:R-:W-:Y:S02]  /*6700*/  SEL R18, RZ, 0x1, P2 ;  /* 0x00000001ff127807 */ /* 0x004fe40001000000 */
[----:B------:R-:W-:Y:S02]  /*6710*/  SEL R21, R21, RZ, P2 ;  /* 0x000000ff15157207 */ /* 0x000fe40001000000 */
[----:B------:R-:W-:Y:S01]  /*6720*/  LOP3.LUT R3, R3, R18, RZ, 0x3c, !PT ;  /* 0x0000001203037212 */ /* 0x000fe200078e3cff */
[C---:B------:R-:W-:Y:S01]  /*6730*/  VIADD R17, R12.reuse, 0x1 ;  /* 0x000000010c117836 */ /* 0x040fe20000000000 */
[C---:B------:R-:W-:Y:S01]  /*6740*/  IADD3 R20, R12.reuse, 0x9, RZ ;  /* 0x000000090c147810 */ /* 0x040fe20007ffe0ff */
[C---:B------:R-:W-:Y:S01]  /*6750*/  VIADD R18, R12.reuse, 0x8 ;  /* 0x000000080c127836 */ /* 0x040fe20000000000 */
[C---:B------:R-:W-:Y:S01]  /*6760*/  ISETP.GE.AND P6, PT, R12.reuse, UR15, PT ;  /* 0x0000000f0c007c0c */ /* 0x040fe2000bfc6270 */
[----:B------:R-:W-:Y:S01]  /*6770*/  IMAD R110, R21, 0x8, R2 ;  /* 0x00000008156e7824 */ /* 0x000fe200078e0202 */
[----:B------:R-:W-:Y:S01]  /*6780*/  ISETP.GE.AND P5, PT, R17, UR15, PT ;  /* 0x0000000f11007c0c */ /* 0x000fe2000bfa6270 */
[----:B------:R-:W-:Y:S01]  /*6790*/  VIADD R17, R12, 0x10 ;  /* 0x000000100c117836 */ /* 0x000fe20000000000 */
[----:B------:R-:W-:Y:S01]  /*67a0*/  ISETP.GE.AND P2, PT, R18, UR15, PT ;  /* 0x0000000f12007c0c */ /* 0x000fe2000bf46270 */
[----:B------:R-:W-:Y:S01]  /*67b0*/  BSSY B0, `(.L_x_43) ;  /* 0x000007c000007945 */ /* 0x000fe20003800000 */
[----:B------:R-:W-:-:S02]  /*67c0*/  ISETP.GE.AND P4, PT, R20, UR15, PT ;  /* 0x0000000f14007c0c */ /* 0x000fc4000bf86270 */
[----:B------:R-:W-:Y:S01]  /*67d0*/  ISETP.GE.AND P3, PT, R17, UR15, PT ;  /* 0x0000000f11007c0c */ /* 0x000fe2000bf66270 */
[C---:B------:R-:W-:Y:S01]  /*67e0*/  VIADD R17, R12.reuse, 0x11 ;  /* 0x000000110c117836 */ /* 0x040fe20000000000 */
[----:B------:R-:W-:Y:S02]  /*67f0*/  IADD3 R18, R12, 0x18, RZ ;  /* 0x000000180c127810 */ /* 0x000fe40007ffe0ff */
[----:B------:R-:W-:Y:S01]  /*6800*/  FSEL R20, R24, -INF , !P6 ;  /* 0xff80000018147808 */ /* 0x000fe20007000000 */
[----:B------:R-:W-:Y:S01]  /*6810*/  VIADD R24, R12, 0x29 ;  /* 0x000000290c187836 */ /* 0x000fe20000000000 */
[----:B------:R-:W-:Y:S02]  /*6820*/  FSEL R98, R26, -INF , !P6 ;  /* 0xff8000001a627808 */ /* 0x000fe40007000000 */
[----:B------:R-:W-:Y:S01]  /*6830*/  ISETP.GE.AND P6, PT, R17, UR15, PT ;  /* 0x0000000f11007c0c */ /* 0x000fe2000bfc6270 */
[----:B------:R-:W-:Y:S01]  /*6840*/  VIADD R17, R12, 0x19 ;  /* 0x000000190c117836 */ /* 0x000fe20000000000 */
[----:B------:R-:W-:-:S02]  /*6850*/  FSEL R22, R25, -INF , !P5 ;  /* 0xff80000019167808 */ /* 0x000fc40006800000 */
[----:B------:R-:W-:Y:S02]  /*6860*/  FSEL R103, R27, -INF , !P5 ;  /* 0xff8000001b677808 */ /* 0x000fe40006800000 */
[----:B------:R-:W-:Y:S01]  /*6870*/  ISETP.GE.AND P5, PT, R18, UR15, PT ;  /* 0x0000000f12007c0c */ /* 0x000fe2000bfa6270 */
[----:B------:R-:W-:Y:S01]  /*6880*/  VIADD R18, R12, 0x20 ;  /* 0x000000200c127836 */ /* 0x000fe20000000000 */
[----:B------:R-:W-:Y:S02]  /*6890*/  FSEL R28, R28, -INF , !P2 ;  /* 0xff8000001c1c7808 */ /* 0x000fe40005000000 */
[----:B------:R-:W-:Y:S01]  /*68a0*/  FSEL R105, R30, -INF , !P2 ;  /* 0xff8000001e697808 */ /* 0x000fe20005000000 */
[----:B------:R-:W-:Y:S01]  /*68b0*/  VIADD R30, R12, 0x31 ;  /* 0x000000310c1e7836 */ /* 0x000fe20000000000 */
[----:B------:R-:W-:Y:S02]  /*68c0*/  ISETP.GE.AND P2, PT, R17, UR15, PT ;  /* 0x0000000f11007c0c */ /* 0x000fe4000bf46270 */
[----:B------:R-:W-:-:S02]  /*68d0*/  FSEL R29, R29, -INF , !P4 ;  /* 0xff8000001d1d7808 */ /* 0x000fc40006000000 */
[----:B------:R-:W-:Y:S02]  /*68e0*/  FSEL R31, R31, -INF , !P4 ;  /* 0xff8000001f1f7808 */ /* 0x000fe40006000000 */
[----:B------:R-:W-:Y:S02]  /*68f0*/  IADD3 R17, R12, 0x21, RZ ;  /* 0x000000210c117810 */ /* 0x000fe40007ffe0ff */
[----:B------:R-:W-:Y:S01]  /*6900*/  ISETP.GE.AND P4, PT, R18, UR15, PT ;  /* 0x0000000f12007c0c */ /* 0x000fe2000bf86270 */
[----:B------:R-:W-:Y:S01]  /*6910*/  VIADD R18, R12, 0x28 ;  /* 0x000000280c127836 */ /* 0x000fe20000000000 */
[----:B------:R-:W-:Y:S02]  /*6920*/  FSEL R32, R32, -INF , !P3 ;  /* 0xff80000020207808 */ /* 0x000fe40005800000 */
[----:B------:R-:W-:Y:S02]  /*6930*/  FSEL R34, R34, -INF , !P3 ;  /* 0xff80000022227808 */ /* 0x000fe40005800000 */
[----:B------:R-:W-:-:S02]  /*6940*/  ISETP.GE.AND P3, PT, R17, UR15, PT ;  /* 0x0000000f11007c0c */ /* 0x000fc4000bf66270 */
[----:B------:R-:W-:Y:S02]  /*6950*/  FMNMX R17, R20, R99, !PT ;  /* 0x0000006314117209 */ /* 0x000fe40007800000 */
[----:B------:R-:W-:Y:S02]  /*6960*/  FSEL R33, R33, -INF , !P6 ;  /* 0xff80000021217808 */ /* 0x000fe40007000000 */
[----:B------:R-:W-:Y:S02]  /*6970*/  FSEL R35, R35, -INF , !P6 ;  /* 0xff80000023237808 */ /* 0x000fe40007000000 */
[----:B------:R-:W-:Y:S02]  /*6980*/  ISETP.GE.AND P6, PT, R18, UR15, PT ;  /* 0x0000000f12007c0c */ /* 0x000fe4000bfc6270 */
        /* <DEDUP_REMOVED lines=9> */
[----:B------:R-:W-:Y:S02]  /*6a20*/  FSEL R36, R36, -INF , !P5 ;  /* 0xff80000024247808 */ /* 0x000fe40006800000 */
[----:B------:R-:W-:Y:S01]  /*6a30*/  FMNMX R17, R33, R18, !PT ;  /* 0x0000001221117209 */ /* 0x000fe20007800000 */
[----:B------:R-:W-:Y:S01]  /*6a40*/  VIADD R18, R12, 0x38 ;  /* 0x000000380c127836 */ /* 0x000fe20000000000 */
[----:B------:R-:W-:Y:S02]  /*6a50*/  FSEL R23, R38, -INF , !P5 ;  /* 0xff80000026177808 */ /* 0x000fe40006800000 */
[----:B------:R-:W-:Y:S02]  /*6a60*/  IADD3 R25, R12, 0x30, RZ ;  /* 0x000000300c197810 */ /* 0x000fe40007ffe0ff */
[----:B------:R-:W-:-:S02]  /*6a70*/  FMNMX R26, R35, R26, !PT ;  /* 0x0000001a231a7209 */ /* 0x000fc40007800000 */
[----:B------:R-:W-:Y:S02]  /*6a80*/  FSEL R102, R37, -INF , !P2 ;  /* 0xff80000025667808 */ /* 0x000fe40005000000 */
[----:B------:R-:W-:Y:S02]  /*6a90*/  FMNMX R17, R36, R17, !PT ;  /* 0x0000001124117209 */ /* 0x000fe40007800000 */
[----:B------:R-:W-:Y:S02]  /*6aa0*/  ISETP.GE.AND P5, PT, R24, UR15, PT ;  /* 0x0000000f18007c0c */ /* 0x000fe4000bfa6270 */
[----:B------:R-:W-:Y:S02]  /*6ab0*/  FSEL R24, R39, -INF , !P2 ;  /* 0xff80000027187808 */ /* 0x000fe40005000000 */
[----:B------:R-:W-:Y:S02]  /*6ac0*/  ISETP.GE.AND P2, PT, R25, UR15, PT ;  /* 0x0000000f19007c0c */ /* 0x000fe4000bf46270 */
[----:B------:R-:W-:-:S02]  /*6ad0*/  FMNMX R27, R23, R26, !PT ;  /* 0x0000001a171b7209 */ /* 0x000fc40007800000 */
[----:B------:R-:W-:Y:S01]  /*6ae0*/  FSEL R104, R40, -INF , !P4 ;  /* 0xff80000028687808 */ /* 0x000fe20006000000 */
[----:B------:R-:W-:Y:S01]  /*6af0*/  IMAD R40, R6, 0x8, R11 ;  /* 0x0000000806287824 */ /* 0x000fe200078e020b */
[----:B------:R-:W-:Y:S02]  /*6b00*/  FSEL R25, R42, -INF , !P4 ;  /* 0xff8000002a197808 */ /* 0x000fe40006000000 */
[----:B------:R-:W-:Y:S02]  /*6b10*/  FMNMX R17, R102, R17, !PT ;  /* 0x0000001166117209 */ /* 0x000fe40007800000 */
[----:B------:R-:W-:Y:S02]  /*6b20*/  FSEL R42, R41, -INF , !P3 ;  /* 0xff800000292a7808 */ /* 0x000fe40005800000 */
[----:B------:R-:W-:Y:S02]  /*6b30*/  FSEL R43, R43, -INF , !P3 ;  /* 0xff8000002b2b7808 */ /* 0x000fe40005800000 */
[----:B------:R-:W-:-:S02]  /*6b40*/  ISETP.GE.AND P3, PT, R18, UR15, PT ;  /* 0x0000000f12007c0c */ /* 0x000fc4000bf66270 */
[----:B------:R-:W-:Y:S02]  /*6b50*/  FMNMX R18, R24, R27, !PT ;  /* 0x0000001b18127209 */ /* 0x000fe40007800000 */
[----:B------:R-:W-:Y:S02]  /*6b60*/  FMNMX R17, R104, R17, !PT ;  /* 0x0000001168117209 */ /* 0x000fe40007800000 */
[----:B------:R-:W-:Y:S02]  /*6b70*/  FMNMX R18, R25, R18, !PT ;  /* 0x0000001219127209 */ /* 0x000fe40007800000 */
[----:B------:R-:W-:Y:S02]  /*6b80*/  FSEL R106, R44, -INF , !P6 ;  /* 0xff8000002c6a7808 */ /* 0x000fe40007000000 */
[----:B------:R-:W-:Y:S02]  /*6b90*/  FMNMX R17, R42, R17, !PT ;  /* 0x000000112a117209 */ /* 0x000fe40007800000 */
[----:B------:R-:W-:-:S02]  /*6ba0*/  IADD3 R26, R12, 0x39, RZ ;  /* 0x000000390c1a7810 */ /* 0x000fc40007ffe0ff */
[----:B------:R-:W-:Y:S02]  /*6bb0*/  FSEL R101, R46, -INF , !P6 ;  /* 0xff8000002e657808 */ /* 0x000fe40007000000 */
[----:B------:R-:W-:Y:S02]  /*6bc0*/  FMNMX R18, R43, R18, !PT ;  /* 0x000000122b127209 */ /* 0x000fe40007800000 */
[----:B------:R-:W-:Y:S02]  /*6bd0*/  FSEL R46, R45, -INF , !P5 ;  /* 0xff8000002d2e7808 */ /* 0x000fe40006800000 */
[----:B------:R-:W-:Y:S02]  /*6be0*/  FMNMX R17, R106, R17, !PT ;  /* 0x000000116a117209 */ /* 0x000fe40007800000 */
[----:B------:R-:W-:Y:S02]  /*6bf0*/  ISETP.GE.AND P6, PT, R26, UR15, PT ;  /* 0x0000000f1a007c0c */ /* 0x000fe4000bfc6270 */
[----:B------:R-:W-:-:S02]  /*6c00*/  FSEL R47, R47, -INF , !P5 ;  /* 0xff8000002f2f7808 */ /* 0x000fc40006800000 */
[----:B------:R-:W-:Y:S02]  /*6c10*/  FMNMX R26, R101, R18, !PT ;  /* 0x00000012651a7209 */ /* 0x000fe40007800000 */
[----:B------:R-:W-:Y:S02]  /*6c20*/  ISETP.GE.AND P4, PT, R30, UR15, PT ;  /* 0x0000000f1e007c0c */ /* 0x000fe4000bf86270 */
[----:B------:R-:W-:Y:S02]  /*6c30*/  FSEL R107, R48, -INF , !P2 ;  /* 0xff800000306b7808 */ /* 0x000fe40005000000 */
[----:B------:R-:W-:Y:S02]  /*6c40*/  FMNMX R18, R46, R17, !PT ;  /* 0x000000112e127209 */ /* 0x000fe40007800000 */
[----:B------:R-:W-:Y:S02]  /*6c50*/  FSEL R50, R50, -INF , !P2 ;  /* 0xff80000032327808 */ /* 0x000fe40005000000 */
[----:B------:R-:W-:-:S02]  /*6c60*/  FMNMX R17, R47, R26, !PT ;  /* 0x0000001a2f117209 */ /* 0x000fc40007800000 */
[----:B------:R-:W-:Y:S02]  /*6c70*/  FSEL R49, R49, -INF , !P4 ;  /* 0xff80000031317808 */ /* 0x000fe40006000000 */
[----:B------:R-:W-:Y:S02]  /*6c80*/  FMNMX R18, R107, R18, !PT ;  /* 0x000000126b127209 */ /* 0x000fe40007800000 */
[----:B------:R-:W-:Y:S02]  /*6c90*/  FMNMX R37, R50, R17, !PT ;  /* 0x0000001132257209 */ /* 0x000fe40007800000 */
[----:B------:R-:W-:Y:S02]  /*6ca0*/  FSEL R52, R52, -INF , !P3 ;  /* 0xff80000034347808 */ /* 0x000fe40005800000 */
[----:B------:R-:W-:Y:S02]  /*6cb0*/  FMNMX R17, R49, R18, !PT ;  /* 0x0000001231117209 */ /* 0x000fe40007800000 */
[----:B------:R-:W-:-:S02]  /*6cc0*/  FSEL R26, R51, -INF , !P4 ;  /* 0xff800000331a7808 */ /* 0x000fc40006000000 */
[----:B------:R-:W-:Y:S02]  /*6cd0*/  FSEL R108, R53, -INF , !P6 ;  /* 0xff800000356c7808 */ /* 0x000fe40007000000 */
[----:B------:R-:W-:Y:S02]  /*6ce0*/  FMNMX R17, R52, R17, !PT ;  /* 0x0000001134117209 */ /* 0x000fe40007800000 */
[----:B------:R-:W-:Y:S02]  /*6cf0*/  FSEL R27, R54, -INF , !P3 ;  /* 0xff800000361b7808 */ /* 0x000fe40005800000 */
[----:B------:R-:W-:Y:S02]  /*6d00*/  FMNMX R18, R26, R37, !PT ;  /* 0x000000251a127209 */ /* 0x000fe40007800000 */
[----:B------:R-:W-:Y:S02]  /*6d10*/  FMNMX R30, R108, R17, !PT ;  /* 0x000000116c1e7209 */ /* 0x000fe40007800000 */
[----:B------:R-:W-:-:S02]  /*6d20*/  FSEL R44, R55, -INF , !P6 ;  /* 0xff800000372c7808 */ /* 0x000fc40007000000 */
[----:B------:R-:W-:Y:S01]  /*6d30*/  FMNMX R37, R27, R18, !PT ;  /* 0x000000121b257209 */ /* 0x000fe20007800000 */
[----:B------:R-:W1:Y:S01]  /*6d40*/  SHFL.BFLY PT, R17, R30, 0x1, 0x1f ;  /* 0x0c201f001e117f89 */ /* 0x000e6200000e0000 */
[----:B------:R-:W-:Y:S02]  /*6d50*/  PRMT R40, RZ, 0x654, R40 ;  /* 0x00000654ff287816 */ /* 0x000fe40000000028 */
[----:B------:R-:W-:Y:S02]  /*6d60*/  FMNMX R37, R44, R37, !PT ;  /* 0x000000252c257209 */ /* 0x000fe40007800000 */
[----:B------:R-:W-:Y:S01]  /*6d70*/  SHF.L.U32 R41, R3, 0x1f, RZ ;  /* 0x0000001f03297819 */ /* 0x000fe200000006ff */
[----:B------:R2:W-:Y:S02]  /*6d80*/  SYNCS.ARRIVE.TRANS64.RED.A1T0 RZ, [R40+URZ], RZ ;  /* 0x000000ff28ff79a7 */ /* 0x0005e4000810043f */
[----:B------:R-:W3:Y:S01]  /*6d90*/  SHFL.BFLY PT, R18, R37, 0x1, 0x1f ;  /* 0x0c201f0025127f89 */ /* 0x000ee200000e0000 */
[----:B-1----:R-:W-:-:S05]  /*6da0*/  FMNMX R38, R30, R17, !PT ;  /* 0x000000111e267209 */ /* 0x002fca0007800000 */
[----:B------:R-:W1:Y:S01]  /*6db0*/  SHFL.BFLY PT, R17, R38, 0x2, 0x1f ;  /* 0x0c401f0026117f89 */ /* 0x000e6200000e0000 */
[----:B---3--:R-:W-:-:S05]  /*6dc0*/  FMNMX R39, R37, R18, !PT ;  /* 0x0000001225277209 */ /* 0x008fca0007800000 */
[----:B------:R-:W3:Y:S01]  /*6dd0*/  SHFL.BFLY PT, R18, R39, 0x2, 0x1f ;  /* 0x0c401f0027127f89 */ /* 0x000ee200000e0000 */
[----:B-1----:R-:W-:-:S04]  /*6de0*/  FMNMX R17, R38, R17, !PT ;  /* 0x0000001126117209 */ /* 0x002fc80007800000 */
[----:B------:R-:W-:Y:S02]  /*6df0*/  FSETP.NEU.AND P2, PT, R17, -INF , PT ;  /* 0xff8000001100780b */ /* 0x000fe40003f4d000 */
[----:B---3--:R-:W-:Y:S02]  /*6e00*/  FMNMX R18, R39, R18, !PT ;  /* 0x0000001227127209 */ /* 0x008fe40007800000 */
[----:B------:R-:W-:Y:S02]  /*6e10*/  FSEL R48, R17, RZ, P2 ;  /* 0x000000ff11307208 */ /* 0x000fe40001000000 */
[----:B------:R-:W-:-:S03]  /*6e20*/  FSETP.NEU.AND P3, PT, R18, -INF , PT ;  /* 0xff8000001200780b */ /* 0x000fc60003f6d000 */
[----:B------:R-:W-:Y:S01]  /*6e30*/  FADD R30, -R48, R99 ;  /* 0x00000063301e7221 */ /* 0x000fe20000000100 */
[----:B------:R-:W-:Y:S02]  /*6e40*/  FSEL R54, R18, RZ, P3 ;  /* 0x000000ff12367208 */ /* 0x000fe40001800000 */
[----:B------:R-:W1:Y:S01]  /*6e50*/  SYNCS.PHASECHK.TRANS64.TRYWAIT P2, [R110+URZ+0xc800], R41 ;  /* 0x00c800296e0075a7 */ /* 0x000e62000804017f */
[----:B------:R-:W-:Y:S02]  /*6e60*/  FMUL R37, R30, UR14 ;  /* 0x0000000e1e257c20 */ /* 0x000fe40008400000 */
[C---:B------:R-:W-:Y:S01]  /*6e70*/  FADD R38, -R54.reuse, R97 ;  /* 0x0000006136267221 */ /* 0x040fe20000000100 */
[----:B------:R-:W-:Y:S02]  /*6e80*/  FMUL R30, R54, UR14 ;  /* 0x0000000e361e7c20 */ /* 0x000fe40008400000 */
[----:B------:R-:W-:Y:S01]  /*6e90*/  FSETP.GEU.AND P3, PT, R37, -126, PT ;  /* 0xc2fc00002500780b */ /* 0x000fe20003f6e000 */
[----:B------:R-:W-:Y:S01]  /*6ea0*/  FMUL R38, R38, UR14 ;  /* 0x0000000e26267c20 */ /* 0x000fe20008400000 */
[--C-:B------:R-:W-:Y:S01]  /*6eb0*/  FFMA R100, R98, UR14, -R30.reuse ;  /* 0x0000000e62647c23 */ /* 0x100fe2000800081e */
[--C-:B--2---:R-:W-:Y:S01]  /*6ec0*/  FFMA R40, R103, UR14, -R30.reuse ;  /* 0x0000000e67287c23 */ /* 0x104fe2000800081e */
[----:B------:R-:W-:-:S02]  /*6ed0*/  FFMA R39, R105, UR14, -R30 ;  /* 0x0000000e69277c23 */ /* 0x000fc4000800081e */
[----:B------:R-:W-:Y:S02]  /*6ee0*/  FSETP.GEU.AND P4, PT, R38, -126, PT ;  /* 0xc2fc00002600780b */ /* 0x000fe40003f8e000 */
[----:B------:R-:W-:Y:S02]  /*6ef0*/  FSETP.GEU.AND P5, PT, R100, -126, PT ;  /* 0xc2fc00006400780b */ /* 0x000fe40003fae000 */
[----:B------:R-:W-:-:S03]  /*6f00*/  FSETP.GEU.AND P6, PT, R40, -126, PT ;  /* 0xc2fc00002800780b */ /* 0x000fc60003fce000 */
[----:B------:R-:W-:-:S04]  /*6f10*/  @!P3 FMUL R37, R37, 0.5 ;  /* 0x3f0000002525b820 */ /* 0x000fc80000400000 */
[----:B------:R2:W3:Y:S02]  /*6f20*/  MUFU.EX2 R98, R37 ;  /* 0x0000002500627308 */ /* 0x0004e40000000800 */
[----:B------:R-:W-:Y:S02]  /*6f30*/  @!P4 FMUL R38, R38, 0.5 ;  /* 0x3f0000002626c820 */ /* 0x000fe40000400000 */
[----:B------:R-:W-:-:S04]  /*6f40*/  @!P5 FMUL R100, R100, 0.5 ;  /* 0x3f0000006464d820 */ /* 0x000fc80000400000 */
[----:B------:R2:W4:Y:S01]  /*6f50*/  MUFU.EX2 R99, R38 ;  /* 0x0000002600637308 */ /* 0x0005220000000800 */
[----:B-1----:R-:W-:Y:S05]  /*6f60*/  @!P2 BRA `(.L_x_44) ;  /* 0x00000038008ca947 */ /* 0x002fea0003800000 */
.L_x_92:
[----:B------:R-:W-:Y:S05]  /*6f70*/  BSYNC B0 ;  /* 0x0000000000007941 */ /* 0x000fea0003800000 */
.L_x_43:
[----:B------:R-:W-:Y:S01]  /*6f80*/  FSETP.GEU.AND P2, PT, R39, -126, PT ;  /* 0xc2fc00002700780b */ /* 0x000fe20003f4e000 */
[--C-:B------:R-:W-:Y:S01]  /*6f90*/  FFMA R31, R31, UR14, -R30.reuse ;  /* 0x0000000e1f1f7c23 */ /* 0x100fe2000800081e */
[----:B---3--:R-:W-:Y:S01]  /*6fa0*/  @!P3 FMUL R98, R98, R98 ;  /* 0x000000626262b220 */ /* 0x008fe20000400000 */
[----:B------:R-:W-:Y:S01]  /*6fb0*/  @!P6 FMUL R40, R40, 0.5 ;  /* 0x3f0000002828e820 */ /* 0x000fe20000400000 */
[----:B------:R-:W1:Y:S01]  /*6fc0*/  MUFU.EX2 R100, R100 ;  /* 0x0000006400647308 */ /* 0x000e620000000800 */
[----:B------:R-:W-:Y:S01]  /*6fd0*/  FMUL R55, R48, UR14 ;  /* 0x0000000e30377c20 */ /* 0x000fe20008400000 */
[----:B------:R-:W-:Y:S01]  /*6fe0*/  FSETP.GEU.AND P3, PT, R31, -126, PT ;  /* 0xc2fc00001f00780b */ /* 0x000fe20003f6e000 */
[----:B----4-:R-:W-:Y:S01]  /*6ff0*/  @!P4 FMUL R99, R99, R99 ;  /* 0x000000636363c220 */ /* 0x010fe20000400000 */
[----:B------:R-:W-:Y:S01]  /*7000*/  MOV R110, UR23 ;  /* 0x00000017006e7c02 */ /* 0x000fe20008000f00 */
[--C-:B------:R-:W-:Y:S01]  /*7010*/  FFMA R20, R20, UR14, -R55.reuse ;  /* 0x0000000e14147c23 */ /* 0x100fe20008000837 */
[--C-:B------:R-:W-:Y:S01]  /*7020*/  FFMA R22, R22, UR14, -R55.reuse ;  /* 0x0000000e16167c23 */ /* 0x100fe20008000837 */
[--C-:B------:R-:W-:Y:S01]  /*7030*/  FFMA R28, R28, UR14, -R55.reuse ;  /* 0x0000000e1c1c7c23 */ /* 0x100fe20008000837 */
[----:B------:R-:W3:Y:S01]  /*7040*/  MUFU.EX2 R40, R40 ;  /* 0x0000002800287308 */ /* 0x000ee20000000800 */
[----:B------:R-:W-:Y:S01]  /*7050*/  @!P2 FMUL R39, R39, 0.5 ;  /* 0x3f0000002727a820 */ /* 0x000fe20000400000 */
[--C-:B------:R-:W-:Y:S01]  /*7060*/  FFMA R29, R29, UR14, -R55.reuse ;  /* 0x0000000e1d1d7c23 */ /* 0x100fe20008000837 */
[----:B------:R-:W-:Y:S01]  /*7070*/  FSETP.GEU.AND P4, PT, R20, -126, PT ;  /* 0xc2fc00001400780b */ /* 0x000fe20003f8e000 */
[--C-:B------:R-:W-:Y:S01]  /*7080*/  FFMA R103, R32, UR14, -R55.reuse ;  /* 0x0000000e20677c23 */ /* 0x100fe20008000837 */
[--C-:B------:R-:W-:Y:S01]  /*7090*/  FFMA R32, R36, UR14, -R55.reuse ;  /* 0x0000000e24207c23 */ /* 0x100fe20008000837 */
[--C-:B------:R-:W-:Y:S01]  /*70a0*/  FFMA R48, R42, UR14, -R55.reuse ;  /* 0x0000000e2a307c23 */ /* 0x100fe20008000837 */
[----:B------:R-:W-:Y:S01]  /*70b0*/  @!P3 FMUL R31, R31, 0.5 ;  /* 0x3f0000001f1fb820 */ /* 0x000fe20000400000 */
[----:B------:R-:W4:Y:S01]  /*70c0*/  MUFU.EX2 R39, R39 ;  /* 0x0000002700277308 */ /* 0x000f220000000800 */
[----:B-1----:R-:W-:Y:S01]  /*70d0*/  @!P5 FMUL R100, R100, R100 ;  /* 0x000000646464d220 */ /* 0x002fe20000400000 */
[----:B------:R-:W-:Y:S01]  /*70e0*/  FSETP.GEU.AND P5, PT, R22, -126, PT ;  /* 0xc2fc00001600780b */ /* 0x000fe20003fae000 */
[--C-:B------:R-:W-:Y:S01]  /*70f0*/  FFMA R45, R104, UR14, -R55.reuse ;  /* 0x0000000e682d7c23 */ /* 0x100fe20008000837 */
[--C-:B------:R-:W-:Y:S01]  /*7100*/  FFMA R53, R106, UR14, -R55.reuse ;  /* 0x0000000e6a357c23 */ /* 0x100fe20008000837 */
[--C-:B------:R-:W-:Y:S01]  /*7110*/  FFMA R54, R107, UR14, -R55.reuse ;  /* 0x0000000e6b367c23 */ /* 0x100fe20008000837 */
[--C-:B------:R-:W-:Y:S01]  /*7120*/  FFMA R51, R49, UR14, -R55.reuse ;  /* 0x0000000e31337c23 */ /* 0x100fe20008000837 */
[--C-:B------:R-:W-:Y:S01]  /*7130*/  FFMA R42, R108, UR14, -R55.reuse ;  /* 0x0000000e6c2a7c23 */ /* 0x100fe20008000837 */
[----:B--2---:R1:W2:Y:S01]  /*7140*/  MUFU.EX2 R38, R31 ;  /* 0x0000001f00267308 */ /* 0x0042a20000000800 */
[----:B---3--:R-:W-:Y:S01]  /*7150*/  @!P6 FMUL R40, R40, R40 ;  /* 0x000000282828e220 */ /* 0x008fe20000400000 */
[----:B------:R-:W-:Y:S01]  /*7160*/  FSETP.GEU.AND P6, PT, R28, -126, PT ;  /* 0xc2fc00001c00780b */ /* 0x000fe20003fce000 */
[----:B------:R-:W-:Y:S01]  /*7170*/  @!P4 FMUL R20, R20, 0.5 ;  /* 0x3f0000001414c820 */ /* 0x000fe20000400000 */
[--C-:B------:R-:W-:Y:S01]  /*7180*/  FFMA R49, R23, UR14, -R30.reuse ;  /* 0x0000000e17317c23 */ /* 0x100fe2000800081e */
[----:B------:R-:W-:Y:S05]  /*7190*/  WARPSYNC.ALL ;  /* 0x0000000000007948 */ /* 0x000fea0003800000 */
[----:B----4-:R-:W-:Y:S01]  /*71a0*/  @!P2 FMUL R39, R39, R39 ;  /* 0x000000272727a220 */ /* 0x010fe20000400000 */
[----:B------:R-:W-:Y:S01]  /*71b0*/  FSETP.GEU.AND P2, PT, R29, -126, PT ;  /* 0xc2fc00001d00780b */ /* 0x000fe20003f4e000 */
[----:B------:R-:W-:Y:S01]  /*71c0*/  @!P5 FMUL R22, R22, 0.5 ;  /* 0x3f0000001616d820 */ /* 0x000fe20000400000 */
[----:B------:R3:W4:Y:S01]  /*71d0*/  MUFU.EX2 R97, R20 ;  /* 0x0000001400617308 */ /* 0x0007220000000800 */
[--C-:B-1----:R-:W-:Y:S01]  /*71e0*/  FFMA R31, R102, UR14, -R55.reuse ;  /* 0x0000000e661f7c23 */ /* 0x102fe20008000837 */
[----:B------:R-:W-:Y:S01]  /*71f0*/  @!P6 FMUL R28, R28, 0.5 ;  /* 0x3f0000001c1ce820 */ /* 0x000fe20000400000 */
[--C-:B------:R-:W-:Y:S01]  /*7200*/  FFMA R102, R46, UR14, -R55.reuse ;  /* 0x0000000e2e667c23 */ /* 0x100fe20008000837 */
[----:B--2---:R-:W-:Y:S01]  /*7210*/  @!P3 FMUL R38, R38, R38 ;  /* 0x000000262626b220 */ /* 0x004fe20000400000 */
[----:B------:R-:W-:Y:S01]  /*7220*/  FSETP.GEU.AND P3, PT, R103, -126, PT ;  /* 0xc2fc00006700780b */ /* 0x000fe20003f6e000 */
[--C-:B------:R-:W-:Y:S01]  /*7230*/  FFMA R46, R52, UR14, -R55.reuse ;  /* 0x0000000e342e7c23 */ /* 0x100fe20008000837 */
[--C-:B------:R-:W-:Y:S01]  /*7240*/  FFMA R52, R43, UR14, -R30.reuse ;  /* 0x0000000e2b347c23 */ /* 0x100fe2000800081e */
[----:B------:R1:W2:Y:S01]  /*7250*/  MUFU.EX2 R41, R22 ;  /* 0x0000001600297308 */ /* 0x0002a20000000800 */
[----:B---3--:R-:W-:Y:S01]  /*7260*/  FFMA R20, R33, UR14, -R55 ;  /* 0x0000000e21147c23 */ /* 0x008fe20008000837 */
[--C-:B------:R-:W-:Y:S01]  /*7270*/  FFMA R55, R47, UR14, -R30.reuse ;  /* 0x0000000e2f377c23 */ /* 0x100fe2000800081e */
[----:B------:R-:W-:Y:S01]  /*7280*/  @!P2 FMUL R29, R29, 0.5 ;  /* 0x3f0000001d1da820 */ /* 0x000fe20000400000 */
[--C-:B------:R-:W-:Y:S01]  /*7290*/  FFMA R47, R26, UR14, -R30.reuse ;  /* 0x0000000e1a2f7c23 */ /* 0x100fe2000800081e */
[--C-:B------:R-:W-:Y:S01]  /*72a0*/  FFMA R104, R25, UR14, -R30.reuse ;  /* 0x0000000e19687c23 */ /* 0x100fe2000800081e */
[----:B------:R-:W-:Y:S01]  /*72b0*/  FFMA R43, R27, UR14, -R30 ;  /* 0x0000000e1b2b7c23 */ /* 0x000fe2000800081e */
[----:B------:R-:W-:Y:S01]  /*72c0*/  MOV R23, 0xc0000010 ;  /* 0xc000001000177802 */ /* 0x000fe20000000f00 */
[----:B------:R-:W3:Y:S01]  /*72d0*/  MUFU.EX2 R37, R28 ;  /* 0x0000001c00257308 */ /* 0x000ee20000000800 */
[----:B-1----:R-:W-:-:S02]  /*72e0*/  IMAD R22, R21, 0x280, R110 ;  /* 0x0000028015167824 */ /* 0x002fc400078e026e */
[----:B------:R-:W-:Y:S01]  /*72f0*/  @!P3 FMUL R103, R103, 0.5 ;  /* 0x3f0000006767b820 */ /* 0x000fe20000400000 */
[----:B------:R-:W-:Y:S02]  /*7300*/  IMAD.MOV.U32 R27, RZ, RZ, -0x3ffffff0 ;  /* 0xc0000010ff1b7424 */ /* 0x000fe400078e00ff */
[----:B----4-:R-:W-:Y:S01]  /*7310*/  @!P4 FMUL R97, R97, R97 ;  /* 0x000000616161c220 */ /* 0x010fe20000400000 */
[C---:B------:R-:W-:Y:S01]  /*7320*/  VIADD R26, R22.reuse, 0x80 ;  /* 0x00000080161a7836 */ /* 0x040fe20000000000 */
[----:B------:R-:W-:Y:S01]  /*7330*/  R2UR UR10, R22 ;  /* 0x00000000160a72ca */ /* 0x000fe200000e0000 */
[----:B------:R-:W-:Y:S01]  /*7340*/  IMAD.MOV.U32 R25, RZ, RZ, -0x3ffffff0 ;  /* 0xc0000010ff197424 */ /* 0x000fe200078e00ff */
[----:B------:R-:W1:Y:S01]  /*7350*/  MUFU.EX2 R36, R29 ;  /* 0x0000001d00247308 */ /* 0x000e620000000800 */
[----:B--2---:R-:W-:Y:S01]  /*7360*/  @!P5 FMUL R41, R41, R41 ;  /* 0x000000292929d220 */ /* 0x004fe20000400000 */
[----:B------:R-:W-:Y:S01]  /*7370*/  R2UR UR18, R26 ;  /* 0x000000001a1272ca */ /* 0x000fe200000e0000 */
[----:B------:R-:W-:Y:S01]  /*7380*/  VIADD R26, R22, 0x200 ;  /* 0x00000200161a7836 */ /* 0x000fe20000000000 */
[----:B------:R-:W-:Y:S01]  /*7390*/  R2UR UR11, R23 ;  /* 0x00000000170b72ca */ /* 0x000fe200000e0000 */
[-C--:B------:R-:W-:Y:S01]  /*73a0*/  FMUL R88, R88, R98.reuse ;  /* 0x0000006258587220 */ /* 0x080fe20000400000 */
[-C--:B------:R-:W-:Y:S01]  /*73b0*/  FMUL R89, R89, R98.reuse ;  /* 0x0000006259597220 */ /* 0x080fe20000400000 */
[-C--:B------:R-:W-:Y:S01]  /*73c0*/  FMUL R92, R92, R98.reuse ;  /* 0x000000625c5c7220 */ /* 0x080fe20000400000 */
[----:B------:R2:W4:Y:S01]  /*73d0*/  MUFU.EX2 R33, R103 ;  /* 0x0000006700217308 */ /* 0x0005220000000800 */
[----:B---3--:R-:W-:Y:S01]  /*73e0*/  @!P6 FMUL R37, R37, R37 ;  /* 0x000000252525e220 */ /* 0x008fe20000400000 */
[-C--:B------:R-:W-:Y:S01]  /*73f0*/  FMUL R93, R93, R98.reuse ;  /* 0x000000625d5d7220 */ /* 0x080fe20000400000 */
[-C--:B------:R-:W-:Y:S01]  /*7400*/  FMUL R90, R90, R99.reuse ;  /* 0x000000635a5a7220 */ /* 0x080fe20000400000 */
[-C--:B------:R-:W-:Y:S01]  /*7410*/  FMUL R91, R91, R99.reuse ;  /* 0x000000635b5b7220 */ /* 0x080fe20000400000 */
[-C--:B------:R-:W-:Y:S01]  /*7420*/  FMUL R94, R94, R99.reuse ;  /* 0x000000635e5e7220 */ /* 0x080fe20000400000 */
[----:B------:R-:W-:Y:S01]  /*7430*/  FMUL R95, R95, R99 ;  /* 0x000000635f5f7220 */ /* 0x000fe20000400000 */
[----:B------:R-:W-:Y:S01]  /*7440*/  R2UR UR19, R27 ;  /* 0x000000001b1372ca */ /* 0x000fe200000e0000 */
[----:B------:R-:W-:Y:S01]  /*7450*/  FMUL R80, R80, R98 ;  /* 0x0000006250507220 */ /* 0x000fe20000400000 */
[----:B--2---:R-:W-:Y:S01]  /*7460*/  FFMA R103, R24, UR14, -R30 ;  /* 0x0000000e18677c23 */ /* 0x004fe2000800081e */
[----:B------:R-:W-:-:S02]  /*7470*/  VIADD R24, R22, 0x100 ;  /* 0x0000010016187836 */ /* 0x000fc40000000000 */
[----:B-1----:R-:W-:Y:S01]  /*7480*/  @!P2 FMUL R36, R36, R36 ;  /* 0x000000242424a220 */ /* 0x002fe20000400000 */
[----:B------:R-:W-:Y:S01]  /*7490*/  R2UR UR27, R25 ;  /* 0x00000000191b72ca */ /* 0x000fe200000e0000 */
[-C--:B------:R-:W-:Y:S01]  /*74a0*/  FMUL R81, R81, R98.reuse ;  /* 0x0000006251517220 */ /* 0x080fe20000400000 */
[----:B------:R-:W-:Y:S01]  /*74b0*/  R2UR UR35, R25 ;  /* 0x00000000192372ca */ /* 0x000fe200000e0000 */
[-C--:B------:R-:W-:Y:S01]  /*74c0*/  FMUL R84, R84, R98.reuse ;  /* 0x0000006254547220 */ /* 0x080fe20000400000 */
[----:B------:R-:W-:Y:S01]  /*74d0*/  R2UR UR26, R24 ;  /* 0x00000000181a72ca */ /* 0x000fe200000e0000 */
[----:B------:R-:W-:Y:S01]  /*74e0*/  FMUL R85, R85, R98 ;  /* 0x0000006255557220 */ /* 0x000fe20000400000 */
[----:B------:R-:W-:Y:S01]  /*74f0*/  IADD3 R24, R22, 0x180, RZ ;  /* 0x0000018016187810 */ /* 0x000fe20007ffe0ff */
[-C--:B------:R-:W-:Y:S01]  /*7500*/  FMUL R82, R82, R99.reuse ;  /* 0x0000006352527220 */ /* 0x080fe20000400000 */
[----:B------:R-:W-:Y:S01]  /*7510*/  R2UR UR42, R26 ;  /* 0x000000001a2a72ca */ /* 0x000fe200000e0000 */
[-C--:B------:R-:W-:Y:S01]  /*7520*/  FMUL R83, R83, R99.reuse ;  /* 0x0000006353537220 */ /* 0x080fe20000400000 */
[----:B------:R-:W-:Y:S01]  /*7530*/  R2UR UR34, R24 ;  /* 0x00000000182272ca */ /* 0x000fe200000e0000 */
[-C--:B------:R-:W-:Y:S01]  /*7540*/  FMUL R86, R86, R99.reuse ;  /* 0x0000006356567220 */ /* 0x080fe20000400000 */
[----:B------:R-:W-:Y:S01]  /*7550*/  R2UR UR43, R27 ;  /* 0x000000001b2b72ca */ /* 0x000fe200000e0000 */
[----:B------:R-:W-:Y:S01]  /*7560*/  FMUL R87, R87, R99 ;  /* 0x0000006357577220 */ /* 0x000fe20000400000 */
[----:B------:R-:W-:Y:S01]  /*7570*/  F2FP.BF16.F32.PACK_AB R25, R40, R100 ;  /* 0x000000642819723e */ /* 0x000fe200000010ff */
[-C--:B------:R-:W-:Y:S01]  /*7580*/  FMUL R72, R72, R98.reuse ;  /* 0x0000006248487220 */ /* 0x080fe20000400000 */
[----:B------:R-:W-:Y:S01]  /*7590*/  F2FP.BF16.F32.PACK_AB R27, R38, R39 ;  /* 0x00000027261b723e */ /* 0x000fe200000010ff */
[-C--:B------:R-:W-:Y:S01]  /*75a0*/  FMUL R73, R73, R98.reuse ;  /* 0x0000006249497220 */ /* 0x080fe20000400000 */
[----:B------:R-:W-:Y:S01]  /*75b0*/  F2FP.BF16.F32.PACK_AB R24, R41, R97 ;  /* 0x000000612918723e */ /* 0x000fe200000010ff */
[-C--:B------:R-:W-:Y:S01]  /*75c0*/  FMUL R76, R76, R98.reuse ;  /* 0x000000624c4c7220 */ /* 0x080fe20000400000 */
[----:B------:R-:W-:Y:S01]  /*75d0*/  F2FP.BF16.F32.PACK_AB R26, R36, R37 ;  /* 0x00000025241a723e */ /* 0x000fe200000010ff */
[-C--:B------:R-:W-:Y:S01]  /*75e0*/  FMUL R77, R77, R98.reuse ;  /* 0x000000624d4d7220 */ /* 0x080fe20000400000 */
[-C--:B------:R-:W-:Y:S01]  /*75f0*/  FMUL R74, R74, R99.reuse ;  /* 0x000000634a4a7220 */ /* 0x080fe20000400000 */
[-C--:B------:R-:W-:Y:S01]  /*7600*/  FMUL R75, R75, R99.reuse ;  /* 0x000000634b4b7220 */ /* 0x080fe20000400000 */
[----:B------:R-:W-:Y:S01]  /*7610*/  WARPGROUP.ARRIVE ;  /* 0x00000000000079c5 */ /* 0x000fe20000000000 */
[-C--:B------:R-:W-:Y:S01]  /*7620*/  FMUL R78, R78, R99.reuse ;  /* 0x000000634e4e7220 */ /* 0x080fe20000400000 */
[-C--:B------:R-:W-:Y:S01]  /*7630*/  FMUL R79, R79, R99.reuse ;  /* 0x000000634f4f7220 */ /* 0x080fe20000400000 */
[-C--:B------:R-:W-:Y:S01]  /*7640*/  FMUL R64, R64, R98.reuse ;  /* 0x0000006240407220 */ /* 0x080fe20000400000 */
[-C--:B------:R-:W-:Y:S01]  /*7650*/  FMUL R65, R65, R98.reuse ;  /* 0x0000006241417220 */ /* 0x080fe20000400000 */
[-C--:B------:R-:W-:Y:S01]  /*7660*/  FMUL R68, R68, R98.reuse ;  /* 0x0000006244447220 */ /* 0x080fe20000400000 */
[----:B------:R-:W-:Y:S01]  /*7670*/  HGMMA.64x16x16.F32.BF16 R88, R24, gdesc[UR8].tnspB, R88, gsb0 ;  /* 0x4020000818587df0 */ /* 0x000fe20008001858 */
[-C--:B------:R-:W-:Y:S01]  /*7680*/  FMUL R69, R69, R98.reuse ;  /* 0x0000006245457220 */ /* 0x080fe20000400000 */
[-C--:B------:R-:W-:Y:S01]  /*7690*/  FMUL R66, R66, R99.reuse ;  /* 0x0000006342427220 */ /* 0x080fe20000400000 */
[-C--:B------:R-:W-:Y:S01]  /*76a0*/  FMUL R67, R67, R99.reuse ;  /* 0x0000006343437220 */ /* 0x080fe20000400000 */
[-C--:B------:R-:W-:Y:S01]  /*76b0*/  FMUL R70, R70, R99.reuse ;  /* 0x0000006346467220 */ /* 0x080fe20000400000 */
[-C--:B------:R-:W-:Y:S01]  /*76c0*/  FMUL R71, R71, R99.reuse ;  /* 0x0000006347477220 */ /* 0x080fe20000400000 */
[--C-:B------:R-:W-:Y:S01]  /*76d0*/  FFMA R34, R34, UR14, -R30.reuse ;  /* 0x0000000e22227c23 */ /* 0x100fe2000800081e */
[----:B------:R-:W-:Y:S01]  /*76e0*/  FSETP.GEU.AND P4, PT, R20, -126, PT ;  /* 0xc2fc00001400780b */ /* 0x000fe20003f8e000 */
[-C--:B------:R-:W-:Y:S01]  /*76f0*/  FMUL R56, R56, R98.reuse ;  /* 0x0000006238387220 */ /* 0x080fe20000400000 */
[-C--:B------:R-:W-:Y:S01]  /*7700*/  FMUL R57, R57, R98.reuse ;  /* 0x0000006239397220 */ /* 0x080fe20000400000 */
[-C--:B------:R-:W-:Y:S01]  /*7710*/  FMUL R60, R60, R98.reuse ;  /* 0x000000623c3c7220 */ /* 0x080fe20000400000 */
[----:B------:R-:W-:Y:S01]  /*7720*/  FSETP.GEU.AND P5, PT, R34, -126, PT ;  /* 0xc2fc00002200780b */ /* 0x000fe20003fae000 */
[----:B------:R-:W-:Y:S01]  /*7730*/  FMUL R61, R61, R98 ;  /* 0x000000623d3d7220 */ /* 0x000fe20000400000 */
[-C--:B------:R-:W-:Y:S01]  /*7740*/  FMUL R58, R58, R99.reuse ;  /* 0x000000633a3a7220 */ /* 0x080fe20000400000 */
[-C--:B------:R-:W-:Y:S01]  /*7750*/  FMUL R59, R59, R99.reuse ;  /* 0x000000633b3b7220 */ /* 0x080fe20000400000 */
[-C--:B------:R-:W-:Y:S01]  /*7760*/  FMUL R62, R62, R99.reuse ;  /* 0x000000633e3e7220 */ /* 0x080fe20000400000 */
[----:B------:R-:W-:Y:S01]  /*7770*/  FMUL R63, R63, R99 ;  /* 0x000000633f3f7220 */ /* 0x000fe20000400000 */
[--C-:B------:R-:W-:Y:S01]  /*7780*/  FFMA R35, R35, UR14, -R30.reuse ;  /* 0x0000000e23237c23 */ /* 0x100fe2000800081e */
[----:B----4-:R-:W-:Y:S01]  /*7790*/  @!P3 FMUL R33, R33, R33 ;  /* 0x000000212121b220 */ /* 0x010fe20000400000 */
[----:B------:R-:W-:Y:S01]  /*77a0*/  FSETP.GEU.AND P2, PT, R32, -126, PT ;  /* 0xc2fc00002000780b */ /* 0x000fe20003f4e000 */
[----:B------:R-:W-:Y:S01]  /*77b0*/  @!P4 FMUL R20, R20, 0.5 ;  /* 0x3f0000001414c820 */ /* 0x000fe20000400000 */
[----:B------:R-:W-:Y:S01]  /*77c0*/  FSETP.GEU.AND P3, PT, R31, -126, PT ;  /* 0xc2fc00001f00780b */ /* 0x000fe20003f6e000 */
[--C-:B------:R-:W-:Y:S01]  /*77d0*/  FFMA R101, R101, UR14, -R30.reuse ;  /* 0x0000000e65657c23 */ /* 0x100fe2000800081e */
[----:B------:R-:W-:Y:S01]  /*77e0*/  FSETP.GEU.AND P6, PT, R35, -126, PT ;  /* 0xc2fc00002300780b */ /* 0x000fe20003fce000 */
[----:B------:R-:W-:Y:S01]  /*77f0*/  @!P5 FMUL R34, R34, 0.5 ;  /* 0x3f0000002222d820 */ /* 0x000fe20000400000 */
[--C-:B------:R-:W-:Y:S01]  /*7800*/  FFMA R50, R50, UR14, -R30.reuse ;  /* 0x0000000e32327c23 */ /* 0x100fe2000800081e */
[----:B------:R-:W1:Y:S01]  /*7810*/  MUFU.EX2 R20, R20 ;  /* 0x0000001400147308 */ /* 0x000e620000000800 */
[----:B------:R-:W-:Y:S01]  /*7820*/  FFMA R44, R44, UR14, -R30 ;  /* 0x0000000e2c2c7c23 */ /* 0x000fe2000800081e */
[----:B------:R-:W-:Y:S01]  /*7830*/  FFMA R99, R99, R10, R100 ;  /* 0x0000000a63637223 */ /* 0x000fe20000000064 */
[----:B------:R-:W-:Y:S01]  /*7840*/  FFMA R98, R98, R13, R97 ;  /* 0x0000000d62627223 */ /* 0x000fe20000000061 */
[----:B------:R-:W-:-:S02]  /*7850*/  VIADD R6, R6, 0x1 ;  /* 0x0000000106067836 */ /* 0x000fc40000000000 */
[----:B------:R-:W-:Y:S01]  /*7860*/  @!P2 FMUL R32, R32, 0.5 ;  /* 0x3f0000002020a820 */ /* 0x000fe20000400000 */
[----:B------:R-:W-:Y:S01]  /*7870*/  FADD R98, R98, R41 ;  /* 0x0000002962627221 */ /* 0x000fe20000000000 */
[----:B------:R2:W3:Y:S01]  /*7880*/  MUFU.EX2 R28, R34 ;  /* 0x00000022001c7308 */ /* 0x0004e20000000800 */
[----:B------:R-:W-:Y:S01]  /*7890*/  @!P3 FMUL R31, R31, 0.5 ;  /* 0x3f0000001f1fb820 */ /* 0x000fe20000400000 */
[----:B------:R-:W-:Y:S01]  /*78a0*/  @!P6 FMUL R35, R35, 0.5 ;  /* 0x3f0000002323e820 */ /* 0x000fe20000400000 */
[----:B------:R-:W-:Y:S01]  /*78b0*/  FADD R37, R98, R37 ;  /* 0x0000002562257221 */ /* 0x000fe20000000000 */
[----:B------:R-:W-:-:S03]  /*78c0*/  FADD R40, R99, R40 ;  /* 0x0000002863287221 */ /* 0x000fc60000000000 */
[----:B------:R-:W-:Y:S01]  /*78d0*/  FADD R36, R37, R36 ;  /* 0x0000002425247221 */ /* 0x000fe20000000000 */
[----:B------:R-:W-:Y:S02]  /*78e0*/  WARPGROUP.DEPBAR.LE gsb0, 0x0 ;  /* 0x00008000000079c5 */ /* 0x000fe40000010000 */
[----:B------:R-:W-:Y:S01]  /*78f0*/  WARPGROUP.ARRIVE ;  /* 0x00000000000079c5 */ /* 0x000fe20000000000 */
[----:B-1----:R-:W-:Y:S01]  /*7900*/  @!P4 FMUL R20, R20, R20 ;  /* 0x000000141414c220 */ /* 0x002fe20000400000 */
[----:B------:R-:W-:Y:S01]  /*7910*/  FSETP.GEU.AND P4, PT, R49, -126, PT ;  /* 0xc2fc00003100780b */ /* 0x000fe20003f8e000 */
[----:B------:R-:W1:Y:S01]  /*7920*/  MUFU.EX2 R30, R32 ;  /* 0x00000020001e7308 */ /* 0x000e620000000800 */
[----:B--2---:R-:W-:Y:S01]  /*7930*/  VIADD R34, R22, 0x20 ;  /* 0x0000002016227836 */ /* 0x004fe20000000000 */
[----:B------:R-:W-:Y:S01]  /*7940*/  MOV R37, 0xc0000010 ;  /* 0xc000001000257802 */ /* 0x000fe20000000f00 */
[----:B------:R-:W-:Y:S01]  /*7950*/  HGMMA.64x16x16.F32.BF16 R80, R24, gdesc[UR16].tnspB, R80, gsb0 ;  /* 0x4020001018507df0 */ /* 0x000fe20008001850 */
[----:B---3--:R-:W-:Y:S01]  /*7960*/  @!P5 FMUL R28, R28, R28 ;  /* 0x0000001c1c1cd220 */ /* 0x008fe20000400000 */
[----:B------:R-:W-:Y:S01]  /*7970*/  FSETP.GEU.AND P5, PT, R103, -126, PT ;  /* 0xc2fc00006700780b */ /* 0x000fe20003fae000 */
[----:B------:R-:W-:Y:S01]  /*7980*/  FADD R39, R40, R39 ;  /* 0x0000002728277221 */ /* 0x000fe20000000000 */
[----:B------:R-:W-:Y:S01]  /*7990*/  R2UR UR6, R34 ;  /* 0x00000000220672ca */ /* 0x000fe200000e0000 */
[----:B------:R2:W3:Y:S01]  /*79a0*/  MUFU.EX2 R29, R35 ;  /* 0x00000023001d7308 */ /* 0x0004e20000000800 */
[----:B------:R-:W-:-:S02]  /*79b0*/  VIADD R34, R22, 0xa0 ;  /* 0x000000a016227836 */ /* 0x000fc40000000000 */
[----:B------:R-:W-:Y:S01]  /*79c0*/  FADD R39, R39, R38 ;  /* 0x0000002627277221 */ /* 0x000fe20000000000 */
[----:B------:R-:W-:Y:S02]  /*79d0*/  @!P4 FMUL R49, R49, 0.5 ;  /* 0x3f0000003131c820 */ /* 0x000fe40000400000 */
[----:B------:R-:W-:Y:S01]  /*79e0*/  R2UR UR10, R34 ;  /* 0x00000000220a72ca */ /* 0x000fe200000e0000 */
[----:B------:R-:W-:Y:S01]  /*79f0*/  VIADD R34, R22, 0x220 ;  /* 0x0000022016227836 */ /* 0x000fe20000000000 */
[----:B------:R-:W4:Y:S01]  /*7a00*/  MUFU.EX2 R31, R31 ;  /* 0x0000001f001f7308 */ /* 0x000f220000000800 */
[----:B--2---:R-:W-:Y:S01]  /*7a10*/  MOV R35, 0xc0000010 ;  /* 0xc000001000237802 */ /* 0x004fe20000000f00 */
[----:B------:R-:W-:Y:S01]  /*7a20*/  @!P5 FMUL R103, R103, 0.5 ;  /* 0x3f0000006767d820 */ /* 0x000fe20000400000 */
[----:B-1----:R-:W-:Y:S01]  /*7a30*/  @!P2 FMUL R30, R30, R30 ;  /* 0x0000001e1e1ea220 */ /* 0x002fe20000400000 */
[----:B------:R-:W-:Y:S02]  /*7a40*/  FSETP.GEU.AND P2, PT, R48, -126, PT ;  /* 0xc2fc00003000780b */ /* 0x000fe40003f4e000 */
[----:B------:R-:W-:Y:S01]  /*7a50*/  R2UR UR7, R35 ;  /* 0x00000000230772ca */ /* 0x000fe200000e0000 */
[----:B------:R-:W-:Y:S01]  /*7a60*/  IMAD.MOV.U32 R35, RZ, RZ, -0x3ffffff0 ;  /* 0xc0000010ff237424 */ /* 0x000fe200078e00ff */
[----:B------:R-:W1:Y:S01]  /*7a70*/  MUFU.EX2 R32, R49 ;  /* 0x0000003100207308 */ /* 0x000e620000000800 */
[----:B---3--:R-:W-:Y:S01]  /*7a80*/  @!P6 FMUL R29, R29, R29 ;  /* 0x0000001d1d1de220 */ /* 0x008fe20000400000 */
[----:B------:R-:W-:-:S02]  /*7a90*/  FSETP.GEU.AND P6, PT, R45, -126, PT ;  /* 0xc2fc00002d00780b */ /* 0x000fc40003fce000 */
[----:B------:R-:W-:Y:S01]  /*7aa0*/  R2UR UR11, R35 ;  /* 0x00000000230b72ca */ /* 0x000fe200000e0000 */
[----:B------:R-:W-:-:S03]  /*7ab0*/  IMAD.MOV.U32 R35, RZ, RZ, -0x3ffffff0 ;  /* 0xc0000010ff237424 */ /* 0x000fc600078e00ff */
[----:B------:R-:W2:Y:S01]  /*7ac0*/  MUFU.EX2 R23, R103 ;  /* 0x0000006700177308 */ /* 0x000ea20000000800 */
[----:B----4-:R-:W-:Y:S01]  /*7ad0*/  @!P3 FMUL R31, R31, R31 ;  /* 0x0000001f1f1fb220 */ /* 0x010fe20000400000 */
[----:B------:R-:W-:Y:S01]  /*7ae0*/  FSETP.GEU.AND P3, PT, R104, -126, PT ;  /* 0xc2fc00006800780b */ /* 0x000fe20003f6e000 */
[----:B------:R-:W-:-:S04]  /*7af0*/  @!P2 FMUL R48, R48, 0.5 ;  /* 0x3f0000003030a820 */ /* 0x000fc80000400000 */
[----:B------:R-:W-:Y:S01]  /*7b00*/  @!P6 FMUL R45, R45, 0.5 ;  /* 0x3f0000002d2de820 */ /* 0x000fe20000400000 */
[----:B-1----:R-:W-:Y:S01]  /*7b10*/  @!P4 FMUL R32, R32, R32 ;  /* 0x000000202020c220 */ /* 0x002fe20000400000 */
[----:B------:R-:W1:Y:S01]  /*7b20*/  MUFU.EX2 R48, R48 ;  /* 0x0000003000307308 */ /* 0x000e620000000800 */
[----:B------:R-:W-:Y:S01]  /*7b30*/  FSETP.GEU.AND P4, PT, R52, -126, PT ;  /* 0xc2fc00003400780b */ /* 0x000fe20003f8e000 */
[----:B------:R-:W-:Y:S02]  /*7b40*/  WARPGROUP.DEPBAR.LE gsb0, 0x0 ;  /* 0x00008000000079c5 */ /* 0x000fe40000010000 */
[----:B------:R-:W-:Y:S02]  /*7b50*/  WARPGROUP.ARRIVE ;  /* 0x00000000000079c5 */ /* 0x000fe40000000000 */
[----:B------:R-:W-:Y:S01]  /*7b60*/  @!P3 FMUL R104, R104, 0.5 ;  /* 0x3f0000006868b820 */ /* 0x000fe20000400000 */
[----:B--2---:R-:W-:Y:S01]  /*7b70*/  @!P5 FMUL R23, R23, R23 ;  /* 0x000000171717d220 */ /* 0x004fe20000400000 */
[----:B------:R-:W2:Y:S01]  /*7b80*/  MUFU.EX2 R45, R45 ;  /* 0x0000002d002d7308 */ /* 0x000ea20000000800 */
[----:B------:R-:W-:Y:S01]  /*7b90*/  FSETP.GEU.AND P5, PT, R53, -126, PT ;  /* 0xc2fc00003500780b */ /* 0x000fe20003fae000 */
[----:B------:R-:W-:Y:S04]  /*7ba0*/  HGMMA.64x16x16.F32.BF16 R72, R24, gdesc[UR24].tnspB, R72, gsb0 ;  /* 0x4020001818487df0 */ /* 0x000fe80008001848 */
[----:B------:R-:W-:-:S02]  /*7bb0*/  @!P4 FMUL R52, R52, 0.5 ;  /* 0x3f0000003434c820 */ /* 0x000fc40000400000 */
[----:B------:R-:W3:Y:S01]  /*7bc0*/  MUFU.EX2 R49, R104 ;  /* 0x0000006800317308 */ /* 0x000ee20000000800 */
[----:B-1----:R-:W-:Y:S01]  /*7bd0*/  @!P2 FMUL R48, R48, R48 ;  /* 0x000000303030a220 */ /* 0x002fe20000400000 */
[----:B------:R-:W-:-:S04]  /*7be0*/  FSETP.GEU.AND P2, PT, R101, -126, PT ;  /* 0xc2fc00006500780b */ /* 0x000fc80003f4e000 */
[----:B------:R-:W-:Y:S02]  /*7bf0*/  @!P5 FMUL R53, R53, 0.5 ;  /* 0x3f0000003535d820 */ /* 0x000fe40000400000 */
[----:B------:R-:W1:Y:S01]  /*7c00*/  MUFU.EX2 R52, R52 ;  /* 0x0000003400347308 */ /* 0x000e620000000800 */
[----:B--2---:R-:W-:Y:S01]  /*7c10*/  @!P6 FMUL R45, R45, R45 ;  /* 0x0000002d2d2de220 */ /* 0x004fe20000400000 */
[----:B------:R-:W-:-:S05]  /*7c20*/  FSETP.GEU.AND P6, PT, R102, -126, PT ;  /* 0xc2fc00006600780b */ /* 0x000fca0003fce000 */
[----:B------:R-:W-:Y:S01]  /*7c30*/  @!P2 FMUL R101, R101, 0.5 ;  /* 0x3f0000006565a820 */ /* 0x000fe20000400000 */
[----:B------:R-:W2:Y:S01]  /*7c40*/  MUFU.EX2 R53, R53 ;  /* 0x0000003500357308 */ /* 0x000ea20000000800 */
[----:B---3--:R-:W-:Y:S01]  /*7c50*/  @!P3 FMUL R49, R49, R49 ;  /* 0x000000313131b220 */ /* 0x008fe20000400000 */
[----:B------:R-:W-:-:S05]  /*7c60*/  FSETP.GEU.AND P3, PT, R55, -126, PT ;  /* 0xc2fc00003700780b */ /* 0x000fca0003f6e000 */
[----:B------:R-:W-:Y:S01]  /*7c70*/  @!P6 FMUL R102, R102, 0.5 ;  /* 0x3f0000006666e820 */ /* 0x000fe20000400000 */
[----:B------:R-:W3:Y:S01]  /*7c80*/  MUFU.EX2 R101, R101 ;  /* 0x0000006500657308 */ /* 0x000ee20000000800 */
[----:B-1----:R-:W-:Y:S01]  /*7c90*/  @!P4 FMUL R52, R52, R52 ;  /* 0x000000343434c220 */ /* 0x002fe20000400000 */
[----:B------:R-:W-:-:S05]  /*7ca0*/  FSETP.GEU.AND P4, PT, R54, -126, PT ;  /* 0xc2fc00003600780b */ /* 0x000fca0003f8e000 */
[----:B------:R-:W-:Y:S01]  /*7cb0*/  @!P3 FMUL R55, R55, 0.5 ;  /* 0x3f0000003737b820 */ /* 0x000fe20000400000 */
[----:B------:R-:W1:Y:S01]  /*7cc0*/  MUFU.EX2 R102, R102 ;  /* 0x0000006600667308 */ /* 0x000e620000000800 */
[----:B--2---:R-:W-:Y:S01]  /*7cd0*/  @!P5 FMUL R53, R53, R53 ;  /* 0x000000353535d220 */ /* 0x004fe20000400000 */
[----:B------:R-:W-:Y:S01]  /*7ce0*/  FSETP.GEU.AND P5, PT, R51, -126, PT ;  /* 0xc2fc00003300780b */ /* 0x000fe20003fae000 */
[----:B------:R-:W-:Y:S02]  /*7cf0*/  WARPGROUP.DEPBAR.LE gsb0, 0x0 ;  /* 0x00008000000079c5 */ /* 0x000fe40000010000 */
[----:B------:R-:W-:Y:S02]  /*7d00*/  WARPGROUP.ARRIVE ;  /* 0x00000000000079c5 */ /* 0x000fe40000000000 */
[----:B------:R-:W-:Y:S01]  /*7d10*/  @!P4 FMUL R54, R54, 0.5 ;  /* 0x3f0000003636c820 */ /* 0x000fe20000400000 */
[----:B---3--:R-:W-:Y:S01]  /*7d20*/  @!P2 FMUL R101, R101, R101 ;  /* 0x000000656565a220 */ /* 0x008fe20000400000 */
[----:B------:R-:W-:-:S02]  /*7d30*/  FSETP.GEU.AND P2, PT, R47, -126, PT ;  /* 0xc2fc00002f00780b */ /* 0x000fc40003f4e000 */
[----:B------:R-:W-:Y:S01]  /*7d40*/  HGMMA.64x16x16.F32.BF16 R64, R24, gdesc[UR32].tnspB, R64, gsb0 ;  /* 0x4020002018407df0 */ /* 0x000fe20008001840 */
[----:B------:R-:W-:-:S03]  /*7d50*/  R2UR UR34, R34 ;  /* 0x00000000222272ca */ /* 0x000fc600000e0000 */
[----:B------:R-:W-:Y:S01]  /*7d60*/  @!P5 FMUL R51, R51, 0.5 ;  /* 0x3f0000003333d820 */ /* 0x000fe20000400000 */
[----:B------:R-:W-:Y:S01]  /*7d70*/  R2UR UR35, R35 ;  /* 0x00000000232372ca */ /* 0x000fe200000e0000 */
[----:B------:R-:W2:Y:S01]  /*7d80*/  MUFU.EX2 R34, R55 ;  /* 0x0000003700227308 */ /* 0x000ea20000000800 */
[----:B-1----:R-:W-:Y:S01]  /*7d90*/  @!P6 FMUL R102, R102, R102 ;  /* 0x000000666666e220 */ /* 0x002fe20000400000 */
[----:B------:R-:W-:-:S03]  /*7da0*/  FSETP.GEU.AND P6, PT, R50, -126, PT ;  /* 0xc2fc00003200780b */ /* 0x000fc60003fce000 */
[----:B------:R-:W-:-:S03]  /*7db0*/  @!P2 FMUL R47, R47, 0.5 ;  /* 0x3f0000002f2fa820 */ /* 0x000fc60000400000 */
[----:B------:R-:W1:Y:S07]  /*7dc0*/  MUFU.EX2 R51, R51 ;  /* 0x0000003300337308 */ /* 0x000e6e0000000800 */
[----:B------:R-:W-:Y:S01]  /*7dd0*/  @!P6 FMUL R50, R50, 0.5 ;  /* 0x3f0000003232e820 */ /* 0x000fe20000400000 */
[----:B------:R-:W3:Y:S01]  /*7de0*/  MUFU.EX2 R54, R54 ;  /* 0x0000003600367308 */ /* 0x000ee20000000800 */
[----:B--2---:R-:W-:Y:S01]  /*7df0*/  @!P3 FMUL R34, R34, R34 ;  /* 0x000000222222b220 */ /* 0x004fe20000400000 */
[----:B------:R-:W-:-:S06]  /*7e00*/  FSETP.GEU.AND P3, PT, R46, -126, PT ;  /* 0xc2fc00002e00780b */ /* 0x000fcc0003f6e000 */
[----:B------:R-:W2:Y:S01]  /*7e10*/  MUFU.EX2 R50, R50 ;  /* 0x0000003200327308 */ /* 0x000ea20000000800 */
[----:B-1----:R-:W-:Y:S01]  /*7e20*/  @!P5 FMUL R51, R51, R51 ;  /* 0x000000333333d220 */ /* 0x002fe20000400000 */
[----:B------:R-:W-:-:S05]  /*7e30*/  FSETP.GEU.AND P5, PT, R43, -126, PT ;  /* 0xc2fc00002b00780b */ /* 0x000fca0003fae000 */
[----:B------:R-:W-:Y:S01]  /*7e40*/  @!P3 FMUL R46, R46, 0.5 ;  /* 0x3f0000002e2eb820 */ /* 0x000fe20000400000 */
[----:B------:R-:W1:Y:S01]  /*7e50*/  MUFU.EX2 R47, R47 ;  /* 0x0000002f002f7308 */ /* 0x000e620000000800 */
[----:B---3--:R-:W-:Y:S01]  /*7e60*/  @!P4 FMUL R54, R54, R54 ;  /* 0x000000363636c220 */ /* 0x008fe20000400000 */
[----:B------:R-:W-:Y:S01]  /*7e70*/  FSETP.GEU.AND P4, PT, R42, -126, PT ;  /* 0xc2fc00002a00780b */ /* 0x000fe20003f8e000 */
[----:B------:R-:W-:Y:S02]  /*7e80*/  WARPGROUP.DEPBAR.LE gsb0, 0x0 ;  /* 0x00008000000079c5 */ /* 0x000fe40000010000 */
[----:B------:R-:W-:Y:S01]  /*7e90*/  WARPGROUP.ARRIVE ;  /* 0x00000000000079c5 */ /* 0x000fe20000000000 */
[----:B--2---:R-:W-:Y:S01]  /*7ea0*/  @!P6 FMUL R50, R50, R50 ;  /* 0x000000323232e220 */ /* 0x004fe20000400000 */
[----:B------:R-:W-:Y:S01]  /*7eb0*/  FSETP.GEU.AND P6, PT, R44, -126, PT ;  /* 0xc2fc00002c00780b */ /* 0x000fe20003fce000 */
[----:B------:R-:W-:Y:S01]  /*7ec0*/  @!P5 FMUL R43, R43, 0.5 ;  /* 0x3f0000002b2bd820 */ /* 0x000fe20000400000 */
[----:B------:R-:W2:Y:S02]  /*7ed0*/  MUFU.EX2 R46, R46 ;  /* 0x0000002e002e7308 */ /* 0x000ea40000000800 */
[----:B------:R-:W-:Y:S04]  /*7ee0*/  HGMMA.64x16x16.F32.BF16 R56, R24, gdesc[UR40].tnspB, R56, gsb0 ;  /* 0x4020002818387df0 */ /* 0x000fe80008001838 */
[----:B------:R-:W-:Y:S01]  /*7ef0*/  @!P4 FMUL R42, R42, 0.5 ;  /* 0x3f0000002a2ac820 */ /* 0x000fe20000400000 */
[----:B-1----:R-:W-:Y:S01]  /*7f00*/  @!P2 FMUL R47, R47, R47 ;  /* 0x0000002f2f2fa220 */ /* 0x002fe20000400000 */
[----:B------:R-:W-:-:S02]  /*7f10*/  ISETP.NE.AND P2, PT, R6, 0x4, PT ;  /* 0x000000040600780c */ /* 0x000fc40003f45270 */
[----:B------:R-:W1:Y:S01]  /*7f20*/  MUFU.EX2 R13, R42 ;  /* 0x0000002a000d7308 */ /* 0x000e620000000800 */
[----:B------:R-:W-:-:S07]  /*7f30*/  @!P6 FMUL R44, R44, 0.5 ;  /* 0x3f0000002c2ce820 */ /* 0x000fce0000400000 */
[----:B------:R-:W3:Y:S01]  /*7f40*/  MUFU.EX2 R43, R43 ;  /* 0x0000002b002b7308 */ /* 0x000ee20000000800 */
[----:B--2---:R-:W-:-:S07]  /*7f50*/  @!P3 FMUL R46, R46, R46 ;  /* 0x0000002e2e2eb220 */ /* 0x004fce0000400000 */
[----:B------:R-:W2:Y:S01]  /*7f60*/  MUFU.EX2 R10, R44 ;  /* 0x0000002c000a7308 */ /* 0x000ea20000000800 */
[----:B-1----:R-:W-:Y:S01]  /*7f70*/  @!P4 FMUL R13, R13, R13 ;  /* 0x0000000d0d0dc220 */ /* 0x002fe20000400000 */
[----:B---3--:R-:W-:Y:S01]  /*7f80*/  @!P5 FMUL R43, R43, R43 ;  /* 0x0000002b2b2bd220 */ /* 0x008fe20000400000 */
[----:B--2---:R-:W-:Y:S01]  /*7f90*/  @!P6 FMUL R10, R10, R10 ;  /* 0x0000000a0a0ae220 */ /* 0x004fe20000400000 */
[----:B------:R-:W-:Y:S02]  /*7fa0*/  WARPGROUP.DEPBAR.LE gsb0, 0x0 ;  /* 0x00008000000079c5 */ /* 0x000fe40000010000 */
[C---:B------:R-:W-:Y:S01]  /*7fb0*/  VIADD R26, R22.reuse, 0x1a0 ;  /* 0x000001a0161a7836 */ /* 0x040fe20000000000 */
[----:B------:R-:W-:Y:S01]  /*7fc0*/  IADD3 R24, R22, 0x120, RZ ;  /* 0x0000012016187810 */ /* 0x000fe20007ffe0ff */
[----:B------:R-:W-:Y:S01]  /*7fd0*/  IMAD.MOV.U32 R27, RZ, RZ, -0x3ffffff0 ;  /* 0xc0000010ff1b7424 */ /* 0x000fe200078e00ff */
[----:B------:R-:W-:Y:S02]  /*7fe0*/  MOV R25, 0xc0000010 ;  /* 0xc000001000197802 */ /* 0x000fe40000000f00 */
[----:B------:R-:W-:-:S02]  /*7ff0*/  R2UR UR18, R24 ;  /* 0x00000000181272ca */ /* 0x000fc400000e0000 */
[----:B------:R-:W-:Y:S02]  /*8000*/  R2UR UR19, R25 ;  /* 0x00000000191372ca */ /* 0x000fe400000e0000 */
[----:B------:R-:W-:Y:S02]  /*8010*/  R2UR UR26, R26 ;  /* 0x000000001a1a72ca */ /* 0x000fe400000e0000 */
[----:B------:R-:W-:Y:S02]  /*8020*/  R2UR UR27, R27 ;  /* 0x000000001b1b72ca */ /* 0x000fe400000e0000 */
[----:B------:R-:W-:Y:S01]  /*8030*/  F2FP.BF16.F32.PACK_AB R24, R20, R33 ;  /* 0x000000211418723e */ /* 0x000fe200000010ff */
[----:B------:R-:W-:Y:S01]  /*8040*/  FADD R33, R36, R33 ;  /* 0x0000002124217221 */ /* 0x000fe20000000000 */
[----:B------:R-:W-:Y:S01]  /*8050*/  F2FP.BF16.F32.PACK_AB R25, R29, R28 ;  /* 0x0000001c1d19723e */ /* 0x000fe200000010ff */
[----:B------:R-:W-:Y:S01]  /*8060*/  VIADD R36, R22, 0x1e0 ;  /* 0x000001e016247836 */ /* 0x000fe20000000000 */
        /* <DEDUP_REMOVED lines=13> */
[----:B------:R-:W-:Y:S03]  /*8140*/  HGMMA.64x16x16.F32.BF16 R80, R24, gdesc[UR8].tnspB, R80, gsb0 ;  /* 0x4020000818507df0 */ /* 0x000fe60008001850 */
[----:B------:R-:W-:Y:S02]  /*8150*/  WARPGROUP.DEPBAR.LE gsb0, 0x0 ;  /* 0x00008000000079c5 */ /* 0x000fe40000010000 */
        /* <DEDUP_REMOVED lines=9> */
[C---:B------:R-:W-:Y:S01]  /*81f0*/  IADD3 R26, R22.reuse, 0x40, RZ ;  /* 0x00000040161a7810 */ /* 0x040fe20007ffe0ff */
[----:B------:R-:W-:Y:S02]  /*8200*/  IMAD.MOV.U32 R27, RZ, RZ, -0x3ffffff0 ;  /* 0xc0000010ff1b7424 */ /* 0x000fe400078e00ff */
[----:B------:R-:W-:Y:S01]  /*8210*/  VIADD R24, R22, 0xc0 ;  /* 0x000000c016187836 */ /* 0x000fe20000000000 */
[----:B------:R-:W-:Y:S01]  /*8220*/  R2UR UR6, R26 ;  /* 0x000000001a0672ca */ /* 0x000fe200000e0000 */
[----:B------:R-:W-:Y:S01]  /*8230*/  IMAD.MOV.U32 R25, RZ, RZ, -0x3ffffff0 ;  /* 0xc0000010ff197424 */ /* 0x000fe200078e00ff */
[----:B------:R-:W-:-:S02]  /*8240*/  R2UR UR7, R27 ;  /* 0x000000001b0772ca */ /* 0x000fc400000e0000 */
[----:B------:R-:W-:Y:S02]  /*8250*/  IADD3 R26, R22, 0x140, RZ ;  /* 0x00000140161a7810 */ /* 0x000fe40007ffe0ff */
[----:B------:R-:W-:Y:S02]  /*8260*/  MOV R27, 0xc0000010 ;  /* 0xc0000010001b7802 */ /* 0x000fe40000000f00 */
[----:B------:R-:W-:Y:S01]  /*8270*/  R2UR UR10, R24 ;  /* 0x00000000180a72ca */ /* 0x000fe200000e0000 */
[----:B------:R-:W-:Y:S01]  /*8280*/  VIADD R24, R22, 0x1c0 ;  /* 0x000001c016187836 */ /* 0x000fe20000000000 */
[----:B------:R-:W-:Y:S01]  /*8290*/  R2UR UR11, R25 ;  /* 0x00000000190b72ca */ /* 0x000fe200000e0000 */
[----:B------:R-:W-:Y:S01]  /*82a0*/  IMAD.MOV.U32 R25, RZ, RZ, -0x3ffffff0 ;  /* 0xc0000010ff197424 */ /* 0x000fe200078e00ff */
[----:B------:R-:W-:Y:S01]  /*82b0*/  R2UR UR18, R26 ;  /* 0x000000001a1272ca */ /* 0x000fe200000e0000 */
[----:B------:R-:W-:Y:S01]  /*82c0*/  VIADD R26, R22, 0x240 ;  /* 0x00000240161a7836 */ /* 0x000fe20000000000 */
[----:B------:R-:W-:-:S02]  /*82d0*/  R2UR UR19, R27 ;  /* 0x000000001b1372ca */ /* 0x000fc400000e0000 */
[----:B------:R-:W-:Y:S02]  /*82e0*/  MOV R27, 0xc0000010 ;  /* 0xc0000010001b7802 */ /* 0x000fe40000000f00 */
[----:B------:R-:W-:Y:S02]  /*82f0*/  R2UR UR26, R24 ;  /* 0x00000000181a72ca */ /* 0x000fe400000e0000 */
[----:B------:R-:W-:Y:S02]  /*8300*/  R2UR UR27, R25 ;  /* 0x00000000191b72ca */ /* 0x000fe400000e0000 */
[----:B------:R-:W-:Y:S02]  /*8310*/  R2UR UR34, R26 ;  /* 0x000000001a2272ca */ /* 0x000fe400000e0000 */
[----:B------:R-:W-:Y:S02]  /*8320*/  R2UR UR35, R27 ;  /* 0x000000001b2372ca */ /* 0x000fe400000e0000 */
[----:B------:R-:W-:Y:S01]  /*8330*/  F2FP.BF16.F32.PACK_AB R24, R48, R45 ;  /* 0x0000002d3018723e */ /* 0x000fe200000010ff */
[----:B------:R-:W-:Y:S01]  /*8340*/  FADD R45, R30, R45 ;  /* 0x0000002d1e2d7221 */ /* 0x000fe20000000000 */
[----:B------:R-:W-:Y:S01]  /*8350*/  F2FP.BF16.F32.PACK_AB R25, R52, R49 ;  /* 0x000000313419723e */ /* 0x000fe200000010ff */
[----:B------:R-:W-:Y:S01]  /*8360*/  FADD R49, R32, R49 ;  /* 0x0000003120317221 */ /* 0x000fe20000000000 */
        /* <DEDUP_REMOVED lines=9> */
[----:B------:R-:W-:Y:S03]  /*8400*/  HGMMA.64x16x16.F32.BF16 R88, R24, gdesc[UR4].tnspB, R88, gsb0 ;  /* 0x4020000418587df0 */ /* 0x000fe60008001858 */
        /* <DEDUP_REMOVED lines=8> */
[----:B------:R-:W-:Y:S01]  /*8490*/  HGMMA.64x16x16.F32.BF16 R64, R24, gdesc[UR24].tnspB, R64, gsb0 ;  /* 0x4020001818407df0 */ /* 0x000fe20008001840 */
[----:B------:R-:W-:Y:S02]  /*84a0*/  R2UR UR26, R36 ;  /* 0x00000000241a72ca */ /* 0x000fe400000e0000 */
[----:B------:R-:W-:Y:S01]  /*84b0*/  R2UR UR27, R37 ;  /* 0x00000000251b72ca */ /* 0x000fe200000e0000 */
[----:B------:R-:W-:Y:S02]  /*84c0*/  WARPGROUP.DEPBAR.LE gsb0, 0x0 ;  /* 0x00008000000079c5 */ /* 0x000fe40000010000 */
[----:B------:R-:W-:-:S06]  /*84d0*/  WARPGROUP.ARRIVE ;  /* 0x00000000000079c5 */ /* 0x000fcc0000000000 */
[----:B------:R-:W-:Y:S03]  /*84e0*/  HGMMA.64x16x16.F32.BF16 R56, R24, gdesc[UR32].tnspB, R56, gsb0 ;  /* 0x4020002018387df0 */ /* 0x000fe60008001838 */
[----:B------:R-:W-:Y:S02]  /*84f0*/  WARPGROUP.DEPBAR.LE gsb0, 0x0 ;  /* 0x00008000000079c5 */ /* 0x000fe40000010000 */
[C---:B------:R-:W-:Y:S01]  /*8500*/  VIADD R24, R22.reuse, 0x60 ;  /* 0x0000006016187836 */ /* 0x040fe20000000000 */
[----:B------:R-:W-:Y:S01]  /*8510*/  MOV R25, 0xc0000010 ;  /* 0xc000001000197802 */ /* 0x000fe20000000f00 */
[----:B------:R-:W-:Y:S01]  /*8520*/  VIADD R26, R22, 0xe0 ;  /* 0x000000e0161a7836 */ /* 0x000fe20000000000 */
[----:B------:R-:W-:Y:S02]  /*8530*/  MOV R27, 0xc0000010 ;  /* 0xc0000010001b7802 */ /* 0x000fe40000000f00 */
[----:B------:R-:W-:Y:S01]  /*8540*/  R2UR UR6, R24 ;  /* 0x00000000180672ca */ /* 0x000fe200000e0000 */
[----:B------:R-:W-:Y:S01]  /*8550*/  VIADD R24, R22, 0x160 ;  /* 0x0000016016187836 */ /* 0x000fe20000000000 */
[----:B------:R-:W-:Y:S01]  /*8560*/  R2UR UR7, R25 ;  /* 0x00000000190772ca */ /* 0x000fe200000e0000 */
[----:B------:R-:W-:Y:S01]  /*8570*/  IMAD.MOV.U32 R25, RZ, RZ, -0x3ffffff0 ;  /* 0xc0000010ff197424 */ /* 0x000fe200078e00ff */
[----:B------:R-:W-:Y:S01]  /*8580*/  R2UR UR10, R26 ;  /* 0x000000001a0a72ca */ /* 0x000fe200000e0000 */
[----:B------:R-:W-:Y:S01]  /*8590*/  VIADD R26, R22, 0x260 ;  /* 0x00000260161a7836 */ /* 0x000fe20000000000 */
[----:B------:R-:W-:Y:S01]  /*85a0*/  R2UR UR11, R27 ;  /* 0x000000001b0b72ca */ /* 0x000fe200000e0000 */
[----:B------:R-:W-:Y:S01]  /*85b0*/  IMAD.MOV.U32 R27, RZ, RZ, -0x3ffffff0 ;  /* 0xc0000010ff1b7424 */ /* 0x000fe200078e00ff */
[----:B------:R-:W-:-:S02]  /*85c0*/  R2UR UR18, R24 ;  /* 0x00000000181272ca */ /* 0x000fc400000e0000 */
        /* <DEDUP_REMOVED lines=10> */
[----:B------:R-:W-:Y:S01]  /*8670*/  FADD R50, R50, R47 ;  /* 0x0000002f32327221 */ /* 0x000fe20000000000 */
[----:B------:R-:W-:Y:S01]  /*8680*/  SEL R22, R6, RZ, P2 ;  /* 0x000000ff06167207 */ /* 0x000fe20001000000 */
[----:B------:R-:W-:Y:S01]  /*8690*/  FADD R46, R51, R46 ;  /* 0x0000002e332e7221 */ /* 0x000fe20000000000 */
[----:B------:R-:W-:Y:S01]  /*86a0*/  WARPGROUP.ARRIVE ;  /* 0x00000000000079c5 */ /* 0x000fe20000000000 */
[----:B------:R-:W-:Y:S01]  /*86b0*/  FADD R43, R50, R43 ;  /* 0x0000002b322b7221 */ /* 0x000fe20000000000 */
[----:B------:R-:W-:Y:S01]  /*86c0*/  LEA R6, R22, R11, 0x3 ;  /* 0x0000000b16067211 */ /* 0x000fe200078e18ff */
[----:B------:R-:W-:-:S02]  /*86d0*/  FADD R13, R46, R13 ;  /* 0x0000000d2e0d7221 */ /* 0x000fc40000000000 */
[----:B------:R-:W-:Y:S01]  /*86e0*/  FADD R10, R43, R10 ;  /* 0x0000000a2b0a7221 */ /* 0x000fe20000000000 */
[----:B------:R-:W-:Y:S01]  /*86f0*/  HGMMA.64x16x16.F32.BF16 R88, R24, gdesc[UR4].tnspB, R88, gsb0 ;  /* 0x4020000418587df0 */ /* 0x000fe20008001858 */
[----:B------:R-:W-:Y:S02]  /*8700*/  PRMT R6, RZ, 0x654, R6 ;  /* 0x00000654ff067816 */ /* 0x000fe40000000006 */
        /* <DEDUP_REMOVED lines=13> */
[----:B------:R1:W-:Y:S01]  /*87e0*/  SYNCS.ARRIVE.TRANS64.RED.A1T0 RZ, [R6+URZ], RZ ;  /* 0x000000ff06ff79a7 */ /* 0x0003e2000810043f */
[----:B------:R-:W-:Y:S05]  /*87f0*/  @P1 BRA `(.L_x_45) ;  /* 0x0000000400041947 */ /* 0x000fea0003800000 */
[----:B------:R-:W-:Y:S01]  /*8800*/  ISETP.LT.OR P1, PT, R7, 0x1, !P0 ;  /* 0x000000010700780c */ /* 0x000fe20004721670 */
[----:B------:R-:W-:-:S12]  /*8810*/  BSSY B0, `(.L_x_46) ;  /* 0x000003e000007945 */ /* 0x000fd80003800000 */
[----:B------:R-:W-:Y:S05]  /*8820*/  @P1 BRA `(.L_x_47) ;  /* 0x0000000000f01947 */ /* 0x000fea0003800000 */
[----:B-1----:R-:W-:Y:S01]  /*8830*/  IMAD R6, R5, 0x8, R2 ;  /* 0x0000000805067824 */ /* 0x002fe200078e0202 */
[----:B------:R-:W-:Y:S02]  /*8840*/  SHF.L.U32 R23, R4, 0x1f, RZ ;  /* 0x0000001f04177819 */ /* 0x000fe400000006ff */
[----:B------:R-:W-:Y:S02]  /*8850*/  ISETP.NE.AND P2, PT, R0, RZ, PT ;  /* 0x000000ff0000720c */ /* 0x000fe40003f45270 */
[----:B------:R-:W1:Y:S02]  /*8860*/  SYNCS.PHASECHK.TRANS64.TRYWAIT P1, [R6+URZ+0xc820], R23 ;  /* 0x00c82017060075a7 */ /* 0x000e64000802017f */
[----:B-1----:R-:W-:Y:S09]  /*8870*/  @!P1 BRA `(.L_x_48) ;  /* 0x00000020005c9947 */ /* 0x002ff20003800000 */
.L_x_93:
[----:B------:R-:W-:Y:S05]  /*8880*/  @P2 BRA `(.L_x_49) ;  /* 0x0000000000142947 */ /* 0x000fea0003800000 */
[----:B------:R-:W-:Y:S01]  /*8890*/  ISETP.NE.AND P1, PT, R96, RZ, PT ;  /* 0x000000ff6000720c */ /* 0x000fe20003f25270 */
[----:B-1----:R-:W-:-:S04]  /*88a0*/  IMAD.MOV.U32 R23, RZ, RZ, 0x2800 ;  /* 0x00002800ff177424 */ /* 0x002fc800078e00ff */
[----:B------:R2:W-:Y:S08]  /*88b0*/  SYNCS.ARRIVE.TRANS64 RZ, [R6+URZ+0xc800], R23 ;  /* 0x00c8001706ff79a7 */ /* 0x0005f0000800003f */
[----:B------:R-:W-:Y:S05]  /*88c0*/  @!P1 BRA `(.L_x_49) ;  /* 0x0000000000049947 */ /* 0x000fea0003800000 */
[----:B------:R-:W-:Y:S01]  /*88d0*/  BPT.TRAP 0x1 ;  /* 0x000000040000795c */ /* 0x000fe20000300000 */
.L_x_49:
[C---:B------:R-:W-:Y:S01]  /*88e0*/  IMAD R20, R5.reuse, 0x2800, R2 ;  /* 0x0000280005147824 */ /* 0x040fe200078e0202 */
        /* <DEDUP_REMOVED lines=10> */
[----:B------:R-:W-:Y:S01]  /*8990*/  UMOV UR34, 0x10 ;  /* 0x0000001000227882 */ /* 0x000fe20000000000 */
[----:B------:R-:W-:Y:S01]  /*89a0*/  UMOV UR36, UR44 ;  /* 0x0000002c00247c82 */ /* 0x000fe20008000000 */
[----:B------:R-:W-:Y:S01]  /*89b0*/  UMOV UR37, UR45 ;  /* 0x0000002d00257c82 */ /* 0x000fe20008000000 */
        /* <DEDUP_REMOVED lines=34> */
[----:B--2---:R-:W-:Y:S01]  /*8be0*/  NOP ;  /* 0x0000000000007918 */ /* 0x004fe20000000000 */
.L_x_47:
[----:B------:R-:W-:Y:S05]  /*8bf0*/  BSYNC B0 ;  /* 0x0000000000007941 */ /* 0x000fea0003800000 */
.L_x_46:
[----:B------:R-:W-:-:S07]  /*8c00*/  VIADD R7, R7, 0xffffffff ;  /* 0xffffffff07077836 */ /* 0x000fce0000000000 */
.L_x_45:
[----:B------:R-:W-:Y:S01]  /*8c10*/  ISETP.GT.AND P3, PT, R19, 0x1, PT ;  /* 0x000000011300780c */ /* 0x000fe20003f64270 */
[----:B-1----:R-:W-:Y:S01]  /*8c20*/  VIADD R6, R22, 0x1 ;  /* 0x0000000116067836 */ /* 0x002fe20000000000 */
[----:B------:R-:W-:Y:S01]  /*8c30*/  IADD3 R21, R21, 0x1, RZ ;  /* 0x0000000115157810 */ /* 0x000fe20007ffe0ff */
[----:B------:R-:W-:Y:S01]  /*8c40*/  VIADD R19, R19, 0xffffffff ;  /* 0xffffffff13137836 */ /* 0x000fe20000000000 */
[----:B------:R-:W-:Y:S01]  /*8c50*/  IADD3 R12, R12, 0x40, RZ ;  /* 0x000000400c0c7810 */ /* 0x000fe20007ffe0ff */
[----:B------:R-:W-:Y:S01]  /*8c60*/  IMAD.MOV.U32 R99, RZ, RZ, R17 ;  /* 0x000000ffff637224 */ /* 0x000fe200078e0011 */
[----:B------:R-:W-:Y:S01]  /*8c70*/  ISETP.NE.AND P1, PT, R21, 0x4, PT ;  /* 0x000000041500780c */ /* 0x000fe20003f25270 */
[----:B------:R-:W-:Y:S01]  /*8c80*/  IMAD.MOV.U32 R97, RZ, RZ, R18 ;  /* 0x000000ffff617224 */ /* 0x000fe200078e0012 */
[----:B------:R-:W-:Y:S02]  /*8c90*/  ISETP.NE.AND P2, PT, R6, 0x4, PT ;  /* 0x000000040600780c */ /* 0x000fe40003f45270 */
[----:B------:R-:W-:-:S02]  /*8ca0*/  SEL R20, RZ, 0x1, P1 ;  /* 0x00000001ff147807 */ /* 0x000fc40000800000 */
[----:B------:R-:W-:Y:S02]  /*8cb0*/  SEL R21, R21, RZ, P1 ;  /* 0x000000ff15157207 */ /* 0x000fe40000800000 */
[----:B------:R-:W-:Y:S02]  /*8cc0*/  LOP3.LUT R3, R3, R20, RZ, 0x3c, !PT ;  /* 0x0000001403037212 */ /* 0x000fe400078e3cff */
[----:B------:R-:W-:Y:S01]  /*8cd0*/  SEL R6, R6, RZ, P2 ;  /* 0x000000ff06067207 */ /* 0x000fe20001000000 */
[----:B------:R-:W-:Y:S06]  /*8ce0*/  @P3 BRA `(.L_x_50) ;  /* 0xffffffd000c83947 */ /* 0x000fec000383ffff */
.L_x_37:
[----:B------:R-:W-:Y:S05]  /*8cf0*/  WARPSYNC.ALL ;  /* 0x0000000000007948 */ /* 0x000fea0003800000 */
[----:B------:R-:W2:Y:S01]  /*8d00*/  SHFL.BFLY PT, R0, R13, 0x1, 0x1f ;  /* 0x0c201f000d007f89 */ /* 0x000ea200000e0000 */
[----:B------:R-:W-:Y:S01]  /*8d10*/  BSSY B0, `(.L_x_51) ;  /* 0x0000023000007945 */ /* 0x000fe20003800000 */
[----:B------:R-:W-:Y:S01]  /*8d20*/  MOV R4, 0x7f800000 ;  /* 0x7f80000000047802 */ /* 0x000fe20000000f00 */
[----:B------:R-:W-:Y:S01]  /*8d30*/  IMAD.MOV.U32 R9, RZ, RZ, 0x3f800000 ;  /* 0x3f800000ff097424 */ /* 0x000fe200078e00ff */
[----:B------:R-:W3:Y:S01]  /*8d40*/  SHFL.BFLY PT, R3, R10, 0x1, 0x1f ;  /* 0x0c201f000a037f89 */ /* 0x000ee200000e0000 */
[----:B------:R-:W-:-:S02]  /*8d50*/  IMAD.MOV.U32 R6, RZ, RZ, 0x3f800000 ;  /* 0x3f800000ff067424 */ /* 0x000fc400078e00ff */
[----:B--2---:R-:W-:Y:S01]  /*8d60*/  FADD R0, R0, R13 ;  /* 0x0000000d00007221 */ /* 0x004fe20000000000 */
[----:B---3--:R-:W-:-:S04]  /*8d70*/  FADD R19, R3, R10 ;  /* 0x0000000a03137221 */ /* 0x008fc80000000000 */
[----:B------:R-:W2:Y:S04]  /*8d80*/  SHFL.BFLY PT, R5, R0, 0x2, 0x1f ;  /* 0x0c401f0000057f89 */ /* 0x000ea800000e0000 */
[----:B------:R-:W3:Y:S01]  /*8d90*/  SHFL.BFLY PT, R20, R19, 0x2, 0x1f ;  /* 0x0c401f0013147f89 */ /* 0x000ee200000e0000 */
[C---:B--2---:R-:W-:Y:S01]  /*8da0*/  FSETP.NE.AND P0, PT, R0.reuse, -R5, PT ;  /* 0x800000050000720b */ /* 0x044fe20003f05000 */
[----:B------:R-:W-:Y:S01]  /*8db0*/  FADD R3, R0, R5 ;  /* 0x0000000500037221 */ /* 0x000fe20000000000 */
[----:B------:R-:W-:Y:S01]  /*8dc0*/  MOV R5, 0x7f800000 ;  /* 0x7f80000000057802 */ /* 0x000fe20000000f00 */
[----:B---3--:R-:W-:-:S10]  /*8dd0*/  FADD R8, R19, R20 ;  /* 0x0000001413087221 */ /* 0x008fd40000000000 */
[----:B------:R-:W-:Y:S05]  /*8de0*/  @!P0 BRA `(.L_x_52) ;  /* 0x0000000000548947 */ /* 0x000fea0003800000 */
[----:B------:R-:W-:Y:S01]  /*8df0*/  VIADD R0, R3, 0x1800000 ;  /* 0x0180000003007836 */ /* 0x000fe20000000000 */
[----:B------:R-:W-:Y:S04]  /*8e00*/  BSSY B1, `(.L_x_53) ;  /* 0x000000c000017945 */ /* 0x000fe80003800000 */
[----:B------:R-:W-:-:S04]  /*8e10*/  LOP3.LUT R0, R0, 0x7f800000, RZ, 0xc0, !PT ;  /* 0x7f80000000007812 */ /* 0x000fc800078ec0ff */
[----:B------:R-:W-:-:S13]  /*8e20*/  ISETP.GT.U32.AND P0, PT, R0, 0x1ffffff, PT ;  /* 0x01ffffff0000780c */ /* 0x000fda0003f04070 */
[----:B------:R-:W-:Y:S05]  /*8e30*/  @P0 BRA `(.L_x_54) ;  /* 0x0000000000100947 */ /* 0x000fea0003800000 */
[----:B------:R-:W-:-:S07]  /*8e40*/  MOV R12, 0x8e60 ;  /* 0x00008e60000c7802 */ /* 0x000fce0000000f00 */
[----:B-1----:R-:W-:Y:S05]  /*8e50*/  CALL.REL.NOINC `($__internal_0_$__cuda_sm20_rcp_rn_f32_slowpath) ;  /* 0x0000001800f87944 */ /* 0x002fea0003c00000 */
[----:B------:R-:W-:Y:S01]  /*8e60*/  IMAD.MOV.U32 R6, RZ, RZ, R0 ;  /* 0x000000ffff067224 */ /* 0x000fe200078e0000 */
[----:B------:R-:W-:Y:S06]  /*8e70*/  BRA `(.L_x_55) ;  /* 0x0000000000107947 */ /* 0x000fec0003800000 */
.L_x_54:
[----:B------:R-:W2:Y:S02]  /*8e80*/  MUFU.RCP R6, R3 ;  /* 0x0000000300067308 */ /* 0x000ea40000001000 */
[----:B--2---:R-:W-:-:S04]  /*8e90*/  FFMA R0, R3, R6, -1 ;  /* 0xbf80000003007423 */ /* 0x004fc80000000006 */
[----:B------:R-:W-:-:S04]  /*8ea0*/  FADD.FTZ R5, -R0, -RZ ;  /* 0x800000ff00057221 */ /* 0x000fc80000010100 */
[----:B------:R-:W-:-:S07]  /*8eb0*/  FFMA R6, R6, R5, R6 ;  /* 0x0000000506067223 */ /* 0x000fce0000000006 */
.L_x_55:
[----:B------:R-:W-:Y:S05]  /*8ec0*/  BSYNC B1 ;  /* 0x0000000000017941 */ /* 0x000fea0003800000 */
.L_x_53:
[----:B------:R-:W-:Y:S01]  /*8ed0*/  FSETP.GEU.AND P0, PT, |R3|, 1.175494350822287508e-38, PT ;  /* 0x008000000300780b */ /* 0x000fe20003f0e200 */
[----:B------:R-:W-:-:S12]  /*8ee0*/  ULDC UR6, c[0x0][0x600] ;  /* 0x0001800000067ab9 */ /* 0x000fd80000000800 */
[----:B------:R-:W-:-:S04]  /*8ef0*/  @!P0 FMUL R3, R3, 16777216 ;  /* 0x4b80000003038820 */ /* 0x000fc80000400000 */
[----:B------:R-:W2:Y:S02]  /*8f00*/  MUFU.LG2 R0, R3 ;  /* 0x0000000300007308 */ /* 0x000ea40000000c00 */
[----:B--2---:R-:W-:-:S04]  /*8f10*/  @!P0 FADD R0, R0, -24 ;  /* 0xc1c0000000008421 */ /* 0x004fc80000000000 */
[----:B------:R-:W-:-:S04]  /*8f20*/  FMUL R0, R0, 0.69314718246459960938 ;  /* 0x3f31721800007820 */ /* 0x000fc80000400000 */
[----:B------:R-:W-:-:S07]  /*8f30*/  FFMA R5, R17, UR6, R0 ;  /* 0x0000000611057c23 */ /* 0x000fce0008000000 */
.L_x_52:
[----:B------:R-:W-:Y:S05]  /*8f40*/  BSYNC B0 ;  /* 0x0000000000007941 */ /* 0x000fea0003800000 */
.L_x_51:
[----:B------:R-:W-:Y:S01]  /*8f50*/  FSETP.NE.AND P0, PT, R19, -R20, PT ;  /* 0x800000141300720b */ /* 0x000fe20003f05000 */
[----:B------:R-:W-:Y:S01]  /*8f60*/  ULDC UR4, c[0x0][0x608] ;  /* 0x0001820000047ab9 */ /* 0x000fe20000000800 */
[----:B------:R-:W-:Y:S01]  /*8f70*/  BSSY B0, `(.L_x_56) ;  /* 0x000002d000007945 */ /* 0x000fe20003800000 */
[----:B------:R-:W-:-:S04]  /*8f80*/  FMUL R6, R6, UR4 ;  /* 0x0000000406067c20 */ /* 0x000fc80008400000 */
[-C--:B------:R-:W-:Y:S01]  /*8f90*/  FMUL R88, R88, R6.reuse ;  /* 0x0000000658587220 */ /* 0x080fe20000400000 */
        /* <DEDUP_REMOVED lines=18> */
[----:B------:R-:W-:Y:S01]  /*90c0*/  FMUL R61, R61, R6 ;  /* 0x000000063d3d7220 */ /* 0x000fe20000400000 */
[----:B------:R-:W-:Y:S06]  /*90d0*/  @!P0 BRA `(.L_x_57) ;  /* 0x0000000000588947 */ /* 0x000fec0003800000 */
[----:B------:R-:W-:Y:S01]  /*90e0*/  IADD3 R0, R8, 0x1800000, RZ ;  /* 0x0180000008007810 */ /* 0x000fe20007ffe0ff */
[----:B------:R-:W-:Y:S03]  /*90f0*/  BSSY B1, `(.L_x_58) ;  /* 0x000000d000017945 */ /* 0x000fe60003800000 */
[----:B------:R-:W-:-:S04]  /*9100*/  LOP3.LUT R0, R0, 0x7f800000, RZ, 0xc0, !PT ;  /* 0x7f80000000007812 */ /* 0x000fc800078ec0ff */
[----:B------:R-:W-:-:S13]  /*9110*/  ISETP.GT.U32.AND P0, PT, R0, 0x1ffffff, PT ;  /* 0x01ffffff0000780c */ /* 0x000fda0003f04070 */
[----:B------:R-:W-:Y:S05]  /*9120*/  @P0 BRA `(.L_x_59) ;  /* 0x0000000000140947 */ /* 0x000fea0003800000 */
[----:B------:R-:W-:Y:S01]  /*9130*/  IMAD.MOV.U32 R3, RZ, RZ, R8 ;  /* 0x000000ffff037224 */ /* 0x000fe200078e0008 */
[----:B------:R-:W-:-:S07]  /*9140*/  MOV R12, 0x9160 ;  /* 0x00009160000c7802 */ /* 0x000fce0000000f00 */
[----:B-1----:R-:W-:Y:S05]  /*9150*/  CALL.REL.NOINC `($__internal_0_$__cuda_sm20_rcp_rn_f32_slowpath) ;  /* 0x0000001800387944 */ /* 0x002fea0003c00000 */
[----:B------:R-:W-:Y:S01]  /*9160*/  IMAD.MOV.U32 R9, RZ, RZ, R0 ;  /* 0x000000ffff097224 */ /* 0x000fe200078e0000 */
[----:B------:R-:W-:Y:S06]  /*9170*/  BRA `(.L_x_60) ;  /* 0x0000000000107947 */ /* 0x000fec0003800000 */
.L_x_59:
[----:B------:R-:W2:Y:S02]  /*9180*/  MUFU.RCP R9, R8 ;  /* 0x0000000800097308 */ /* 0x000ea40000001000 */
[----:B--2---:R-:W-:-:S04]  /*9190*/  FFMA R0, R8, R9, -1 ;  /* 0xbf80000008007423 */ /* 0x004fc80000000009 */
[----:B------:R-:W-:-:S04]  /*91a0*/  FADD.FTZ R0, -R0, -RZ ;  /* 0x800000ff00007221 */ /* 0x000fc80000010100 */
[----:B------:R-:W-:-:S07]  /*91b0*/  FFMA R9, R9, R0, R9 ;  /* 0x0000000009097223 */ /* 0x000fce0000000009 */
.L_x_60:
[----:B------:R-:W-:Y:S05]  /*91c0*/  BSYNC B1 ;  /* 0x0000000000017941 */ /* 0x000fea0003800000 */
.L_x_58:
[----:B------:R-:W-:Y:S01]  /*91d0*/  FSETP.GEU.AND P0, PT, |R8|, 1.175494350822287508e-38, PT ;  /* 0x008000000800780b */ /* 0x000fe20003f0e200 */
[----:B------:R-:W-:-:S12]  /*91e0*/  ULDC UR4, c[0x0][0x600] ;  /* 0x0001800000047ab9 */ /* 0x000fd80000000800 */
[----:B------:R-:W-:-:S04]  /*91f0*/  @!P0 FMUL R8, R8, 16777216 ;  /* 0x4b80000008088820 */ /* 0x000fc80000400000 */
[----:B------:R-:W2:Y:S02]  /*9200*/  MUFU.LG2 R0, R8 ;  /* 0x0000000800007308 */ /* 0x000ea40000000c00 */
[----:B--2---:R-:W-:-:S04]  /*9210*/  @!P0 FADD R0, R0, -24 ;  /* 0xc1c0000000008421 */ /* 0x004fc80000000000 */
[----:B------:R-:W-:-:S04]  /*9220*/  FMUL R3, R0, 0.69314718246459960938 ;  /* 0x3f31721800037820 */ /* 0x000fc80000400000 */
[----:B------:R-:W-:-:S07]  /*9230*/  FFMA R4, R18, UR4, R3 ;  /* 0x0000000412047c23 */ /* 0x000fce0008000003 */
.L_x_57:
[----:B------:R-:W-:Y:S05]  /*9240*/  BSYNC B0 ;  /* 0x0000000000007941 */ /* 0x000fea0003800000 */
.L_x_56:
[C---:B------:R-:W-:Y:S01]  /*9250*/  LOP3.LUT P0, R19, R16.reuse, 0x3, RZ, 0xc0, !PT ;  /* 0x0000000310137812 */ /* 0x040fe2000780c0ff */
[----:B------:R-:W-:Y:S01]  /*9260*/  ULDC UR4, c[0x0][0x608] ;  /* 0x0001820000047ab9 */ /* 0x000fe20000000800 */
[----:B------:R-:W-:Y:S01]  /*9270*/  LOP3.LUT R17, R16, 0x7f, RZ, 0xc0, !PT ;  /* 0x0000007f10117812 */ /* 0x000fe200078ec0ff */
[----:B------:R-:W-:Y:S01]  /*9280*/  FMUL R9, R9, UR4 ;  /* 0x0000000409097c20 */ /* 0x000fe20008400000 */
[----:B------:R-:W-:Y:S01]  /*9290*/  ULDC.64 UR8, c[0x0][0x208] ;  /* 0x0000820000087ab9 */ /* 0x000fe20000000a00 */
[----:B------:R-:W-:Y:S01]  /*92a0*/  BSSY B0, `(.L_x_61) ;  /* 0x0000020000007945 */ /* 0x000fe20003800000 */
[----:B------:R-:W-:Y:S01]  /*92b0*/  SHF.R.U32.HI R18, RZ, 0x5, R17 ;  /* 0x00000005ff127819 */ /* 0x000fe20000011611 */
[-C--:B------:R-:W-:Y:S01]  /*92c0*/  FMUL R90, R90, R9.reuse ;  /* 0x000000095a5a7220 */ /* 0x080fe20000400000 */
[-C--:B------:R-:W-:Y:S01]  /*92d0*/  FMUL R22, R91, R9.reuse ;  /* 0x000000095b167220 */ /* 0x080fe20000400000 */
[-C--:B------:R-:W-:Y:S01]  /*92e0*/  FMUL R94, R94, R9.reuse ;  /* 0x000000095e5e7220 */ /* 0x080fe20000400000 */
[-C--:B-1----:R-:W-:Y:S01]  /*92f0*/  FMUL R24, R95, R9.reuse ;  /* 0x000000095f187220 */ /* 0x082fe20000400000 */
[-C--:B------:R-:W-:Y:S01]  /*9300*/  FMUL R82, R82, R9.reuse ;  /* 0x0000000952527220 */ /* 0x080fe20000400000 */
[-C--:B------:R-:W-:Y:S01]  /*9310*/  FMUL R26, R83, R9.reuse ;  /* 0x00000009531a7220 */ /* 0x080fe20000400000 */
[-C--:B------:R-:W-:Y:S01]  /*9320*/  FMUL R86, R86, R9.reuse ;  /* 0x0000000956567220 */ /* 0x080fe20000400000 */
[----:B------:R-:W-:Y:S01]  /*9330*/  FMUL R28, R87, R9 ;  /* 0x00000009571c7220 */ /* 0x000fe20000400000 */
[----:B------:R-:W-:Y:S06]  /*9340*/  @P0 BRA `(.L_x_62) ;  /* 0x0000000000540947 */ /* 0x000fec0003800000 */
[----:B------:R-:W1:Y:S01]  /*9350*/  S2UR UR4, SR_CTAID.X ;  /* 0x00000000000479c3 */ /* 0x000e620000002500 */
[----:B------:R-:W-:Y:S02]  /*9360*/  SHF.R.U32.HI R0, RZ, 0x2, R16 ;  /* 0x00000002ff007819 */ /* 0x000fe40000011610 */
[----:B------:R-:W-:Y:S02]  /*9370*/  SHF.L.U32 R3, R18, 0x4, RZ ;  /* 0x0000000412037819 */ /* 0x000fe400000006ff */
[----:B------:R-:W-:-:S04]  /*9380*/  LOP3.LUT R0, R0, 0x7, RZ, 0xc0, !PT ;  /* 0x0000000700007812 */ /* 0x000fc800078ec0ff */
[----:B------:R-:W-:Y:S01]  /*9390*/  LOP3.LUT R0, R3, 0xfffffff0, R0, 0xe2, !PT ;  /* 0xfffffff003007812 */ /* 0x000fe200078ee200 */
[----:B-1----:R-:W-:-:S03]  /*93a0*/  USHF.L.U32 UR6, UR4, 0x6, URZ ;  /* 0x0000000604067899 */ /* 0x002fc6000800063f */
[----:B------:R-:W-:Y:S02]  /*93b0*/  ULDC.64 UR4, c[0x0][0x688] ;  /* 0x0001a20000047ab9 */ /* 0x000fe40000000a00 */
[----:B------:R-:W-:Y:S02]  /*93c0*/  UIMAD UR4, UR44, UR4, UR6 ;  /* 0x000000042c0472a4 */ /* 0x000fe4000f8e0206 */
[----:B------:R-:W-:Y:S02]  /*93d0*/  LOP3.LUT R3, R0, UR6, RZ, 0xfc, !PT ;  /* 0x0000000600037c12 */ /* 0x000fe4000f8efcff */
[----:B------:R-:W-:-:S03]  /*93e0*/  UIMAD UR4, UR45, UR5, UR4 ;  /* 0x000000052d0472a4 */ /* 0x000fc6000f8e0204 */
[C---:B------:R-:W-:Y:S01]  /*93f0*/  VIADD R6, R3.reuse, 0x8 ;  /* 0x0000000803067836 */ /* 0x040fe20000000000 */
[----:B------:R-:W-:Y:S02]  /*9400*/  ULDC UR5, c[0x0][0x288] ;  /* 0x0000a20000057ab9 */ /* 0x000fe40000000800 */
[----:B------:R-:W-:Y:S02]  /*9410*/  ISETP.GE.U32.AND P0, PT, R3, UR5, PT ;  /* 0x0000000503007c0c */ /* 0x000fe4000bf06070 */
[----:B------:R-:W-:Y:S02]  /*9420*/  IADD3 R0, P2, R0, UR4, RZ ;  /* 0x0000000400007c10 */ /* 0x000fe4000ff5e0ff */
[----:B------:R-:W-:Y:S01]  /*9430*/  ISETP.GE.U32.AND P1, PT, R6, UR5, PT ;  /* 0x0000000506007c0c */ /* 0x000fe2000bf26070 */
[----:B------:R-:W-:Y:S02]  /*9440*/  ULDC.64 UR4, c[0x0][0x680] ;  /* 0x0001a00000047ab9 */ /* 0x000fe40000000a00 */
[----:B------:R-:W-:Y:S01]  /*9450*/  IMAD.X R3, RZ, RZ, RZ, P2 ;  /* 0x000000ffff037224 */ /* 0x000fe200010e06ff */
[----:B------:R-:W-:-:S04]  /*9460*/  LEA R6, P2, R0, UR4, 0x2 ;  /* 0x0000000400067c11 */ /* 0x000fc8000f8410ff */
[----:B------:R-:W-:-:S05]  /*9470*/  LEA.HI.X R7, R0, UR5, R3, 0x2, P2 ;  /* 0x0000000500077c11 */ /* 0x000fca00090f1403 */
[----:B------:R1:W-:Y:S04]  /*9480*/  @!P0 STG.E desc[UR8][R6.64], R5 ;  /* 0x0000000506008986 */ /* 0x0003e8000c101908 */
[----:B------:R1:W-:Y:S02]  /*9490*/  @!P1 STG.E desc[UR8][R6.64+0x20], R4 ;  /* 0x0000200406009986 */ /* 0x0003e4000c101908 */
.L_x_62:
[----:B------:R-:W-:Y:S05]  /*94a0*/  BSYNC B0 ;  /* 0x0000000000007941 */ /* 0x000fea0003800000 */
.L_x_61:
[----:B------:R-:W-:Y:S01]  /*94b0*/  ULDC.64 UR4, c[0x0][0x730] ;  /* 0x0001cc0000047ab9 */ /* 0x000fe20000000a00 */
[-C--:B------:R-:W-:Y:S01]  /*94c0*/  FMUL R74, R74, R9.reuse ;  /* 0x000000094a4a7220 */ /* 0x080fe20000400000 */
[----:B------:R-:W-:Y:S01]  /*94d0*/  ISETP.NE.U32.AND P0, PT, RZ, UR4, PT ;  /* 0x00000004ff007c0c */ /* 0x000fe2000bf05070 */
[-C--:B------:R-:W-:Y:S01]  /*94e0*/  FMUL R30, R75, R9.reuse ;  /* 0x000000094b1e7220 */ /* 0x080fe20000400000 */
[-C--:B------:R-:W-:Y:S01]  /*94f0*/  FMUL R78, R78, R9.reuse ;  /* 0x000000094e4e7220 */ /* 0x080fe20000400000 */
[-C--:B------:R-:W-:Y:S01]  /*9500*/  FMUL R32, R79, R9.reuse ;  /* 0x000000094f207220 */ /* 0x080fe20000400000 */
[----:B------:R-:W-:Y:S01]  /*9510*/  ISETP.NE.AND.EX P0, PT, RZ, UR5, PT, P0 ;  /* 0x00000005ff007c0c */ /* 0x000fe2000bf05300 */
[-C--:B------:R-:W-:Y:S01]  /*9520*/  FMUL R66, R66, R9.reuse ;  /* 0x0000000942427220 */ /* 0x080fe20000400000 */
[-C--:B------:R-:W-:Y:S01]  /*9530*/  FMUL R34, R67, R9.reuse ;  /* 0x0000000943227220 */ /* 0x080fe20000400000 */
[-C--:B------:R-:W-:Y:S01]  /*9540*/  FMUL R70, R70, R9.reuse ;  /* 0x0000000946467220 */ /* 0x080fe20000400000 */
[-C--:B------:R-:W-:Y:S01]  /*9550*/  FMUL R36, R71, R9.reuse ;  /* 0x0000000947247220 */ /* 0x080fe20000400000 */
[-C--:B------:R-:W-:Y:S01]  /*9560*/  FMUL R58, R58, R9.reuse ;  /* 0x000000093a3a7220 */ /* 0x080fe20000400000 */
[-C--:B------:R-:W-:Y:S01]  /*9570*/  FMUL R38, R59, R9.reuse ;  /* 0x000000093b267220 */ /* 0x080fe20000400000 */
[-C--:B------:R-:W-:Y:S01]  /*9580*/  FMUL R62, R62, R9.reuse ;  /* 0x000000093e3e7220 */ /* 0x080fe20000400000 */
[----:B------:R-:W-:-:S05]  /*9590*/  FMUL R40, R63, R9 ;  /* 0x000000093f287220 */ /* 0x000fca0000400000 */
[----:B------:R-:W-:Y:S05]  /*95a0*/  @P0 BRA `(.L_x_63) ;  /* 0x0000000000200947 */ /* 0x000fea0003800000 */
[----:B------:R-:W-:Y:S02]  /*95b0*/  ULDC.64 UR4, c[0x0][0x728] ;  /* 0x0001ca0000047ab9 */ /* 0x000fe40000000a00 */
[----:B------:R-:W-:-:S04]  /*95c0*/  ISETP.NE.U32.AND P0, PT, RZ, UR4, PT ;  /* 0x00000004ff007c0c */ /* 0x000fc8000bf05070 */
[----:B------:R-:W-:-:S13]  /*95d0*/  ISETP.NE.AND.EX P0, PT, RZ, UR5, PT, P0 ;  /* 0x00000005ff007c0c */ /* 0x000fda000bf05300 */
[----:B------:R-:W-:Y:S05]  /*95e0*/  @!P0 BRA `(.L_x_64) ;  /* 0x00000000000c8947 */ /* 0x000fea0003800000 */
[----:B-1----:R-:W1:Y:S02]  /*95f0*/  LDC.64 R4, c[0x0][0x728] ;  /* 0x0001ca00ff047b82 */ /* 0x002e640000000a00 */
[----:B-1----:R3:W5:Y:S01]  /*9600*/  LDG.E R4, desc[UR8][R4.64] ;  /* 0x0000000804047981 */ /* 0x002762000c1e1900 */
[----:B------:R-:W-:Y:S05]  /*9610*/  BRA `(.L_x_63) ;  /* 0x0000000000047947 */ /* 0x000fea0003800000 */
.L_x_64:
[----:B-1----:R-:W2:Y:S02]  /*9620*/  LDC R4, c[0x0][0x720] ;  /* 0x0001c800ff047b82 */ /* 0x002ea40000000800 */
.L_x_63:
[----:B------:R-:W-:Y:S02]  /*9630*/  MOV R0, RZ ;  /* 0x000000ff00007202 */ /* 0x000fe40000000f00 */
[----:B--2--5:R-:W-:Y:S02]  /*9640*/  MOV R23, R4 ;  /* 0x0000000400177202 */ /* 0x024fe40000000f00 */
[----:B------:R-:W-:-:S13]  /*9650*/  LOP3.LUT P0, RZ, R0, 0x9f, RZ, 0xc0, !PT ;  /* 0x0000009f00ff7812 */ /* 0x000fda000780c0ff */
[----:B------:R-:W-:Y:S05]  /*9660*/  @!P0 BRA `(.L_x_65) ;  /* 0x0000000000408947 */ /* 0x000fea0003800000 */
[----:B------:R-:W-:Y:S01]  /*9670*/  MOV R0, 0x0 ;  /* 0x0000000000007802 */ /* 0x000fe20000000f00 */
[----:B------:R-:W-:Y:S01]  /*9680*/  ULDC.64 UR4, c[0x4][0x70] ;  /* 0x01001c0000047ab9 */ /* 0x000fe20000000a00 */
[----:B------:R-:W-:Y:S01]  /*9690*/  ULDC.64 UR6, c[0x4][0x8] ;  /* 0x0100020000067ab9 */ /* 0x000fe20000000a00 */
[----:B-1----:R-:W-:Y:S01]  /*96a0*/  IMAD.U32 R4, RZ, RZ, UR4 ;  /* 0x00000004ff047e24 */ /* 0x002fe2000f8e00ff */
[----:B------:R1:W2:Y:S01]  /*96b0*/  LDC.64 R14, c[0x4][R0] ;  /* 0x01000000000e7b82 */ /* 0x0002a20000000a00 */
[----:B---3--:R-:W-:Y:S01]  /*96c0*/  IMAD.U32 R5, RZ, RZ, UR5 ;  /* 0x00000005ff057e24 */ /* 0x008fe2000f8e00ff */
[----:B------:R-:W-:Y:S01]  /*96d0*/  ULDC.64 UR4, c[0x4][0x78] ;  /* 0x01001e0000047ab9 */ /* 0x000fe20000000a00 */
[----:B------:R-:W-:Y:S01]  /*96e0*/  MOV R10, UR6 ;  /* 0x00000006000a7c02 */ /* 0x000fe20008000f00 */
[----:B------:R-:W-:Y:S01]  /*96f0*/  IMAD.U32 R7, RZ, RZ, UR5 ;  /* 0x00000005ff077e24 */ /* 0x000fe2000f8e00ff */
[----:B------:R-:W-:Y:S01]  /*9700*/  MOV R6, UR4 ;  /* 0x0000000400067c02 */ /* 0x000fe20008000f00 */
[----:B------:R-:W-:Y:S01]  /*9710*/  IMAD.U32 R11, RZ, RZ, UR7 ;  /* 0x00000007ff0b7e24 */ /* 0x000fe2000f8e00ff */
[----:B------:R-:W-:Y:S01]  /*9720*/  MOV R8, 0x70 ;  /* 0x0000007000087802 */ /* 0x000fe20000000f00 */
[----:B------:R-:W-:Y:S01]  /*9730*/  IMAD.MOV.U32 R12, RZ, RZ, 0x1 ;  /* 0x00000001ff0c7424 */ /* 0x000fe200078e00ff */
[----:B-1----:R-:W-:-:S07]  /*9740*/  MOV R13, RZ ;  /* 0x000000ff000d7202 */ /* 0x002fce0000000f00 */
[----:B------:R-:W-:-:S07]  /*9750*/  LEPC R20, `(.L_x_65) ;  /* 0x000000001014794e */ /* 0x000fce0000000000 */
[----:B--2---:R-:W-:Y:S05]  /*9760*/  CALL.ABS.NOINC R14 ;  /* 0x000000000e007343 */ /* 0x004fea0003c00000 */
.L_x_65:
[----:B------:R-:W-:-:S13]  /*9770*/  LOP3.LUT P0, RZ, R2, 0x9f, RZ, 0xc0, !PT ;  /* 0x0000009f02ff7812 */ /* 0x000fda000780c0ff */
[----:B------:R-:W-:Y:S05]  /*9780*/  @!P0 BRA `(.L_x_66) ;  /* 0x0000000000408947 */ /* 0x000fea0003800000 */
[----:B------:R-:W-:Y:S01]  /*9790*/  MOV R0, 0x0 ;  /* 0x0000000000007802 */ /* 0x000fe20000000f00 */
[----:B------:R-:W-:Y:S01]  /*97a0*/  ULDC.64 UR4, c[0x4][0x70] ;  /* 0x01001c0000047ab9 */ /* 0x000fe20000000a00 */
[----:B------:R-:W-:Y:S01]  /*97b0*/  ULDC.64 UR6, c[0x4][0x78] ;  /* 0x01001e0000067ab9 */ /* 0x000fe20000000a00 */
[----:B-1----:R-:W-:Y:S01]  /*97c0*/  IMAD.U32 R4, RZ, RZ, UR4 ;  /* 0x00000004ff047e24 */ /* 0x002fe2000f8e00ff */
[----:B------:R1:W2:Y:S01]  /*97d0*/  LDC.64 R14, c[0x4][R0] ;  /* 0x01000000000e7b82 */ /* 0x0002a20000000a00 */
[----:B---3--:R-:W-:Y:S01]  /*97e0*/  MOV R5, UR5 ;  /* 0x0000000500057c02 */ /* 0x008fe20008000f00 */
[----:B------:R-:W-:Y:S01]  /*97f0*/  ULDC.64 UR4, c[0x4][0x10] ;  /* 0x0100040000047ab9 */ /* 0x000fe20000000a00 */
[----:B------:R-:W-:Y:S01]  /*9800*/  IMAD.U32 R6, RZ, RZ, UR6 ;  /* 0x00000006ff067e24 */ /* 0x000fe2000f8e00ff */
[----:B------:R-:W-:Y:S01]  /*9810*/  MOV R7, UR7 ;  /* 0x0000000700077c02 */ /* 0x000fe20008000f00 */
[----:B------:R-:W-:Y:S01]  /*9820*/  IMAD.U32 R10, RZ, RZ, UR4 ;  /* 0x00000004ff0a7e24 */ /* 0x000fe2000f8e00ff */
[----:B------:R-:W-:Y:S01]  /*9830*/  MOV R11, UR5 ;  /* 0x00000005000b7c02 */ /* 0x000fe20008000f00 */
[----:B------:R-:W-:Y:S01]  /*9840*/  IMAD.MOV.U32 R8, RZ, RZ, 0x70 ;  /* 0x00000070ff087424 */ /* 0x000fe200078e00ff */
[----:B------:R-:W-:Y:S01]  /*9850*/  MOV R12, 0x1 ;  /* 0x00000001000c7802 */ /* 0x000fe20000000f00 */
[----:B-1----:R-:W-:-:S07]  /*9860*/  IMAD.MOV.U32 R13, RZ, RZ, RZ ;  /* 0x000000ffff0d7224 */ /* 0x002fce00078e00ff */
[----:B------:R-:W-:-:S07]  /*9870*/  LEPC R20, `(.L_x_66) ;  /* 0x000000001014794e */ /* 0x000fce0000000000 */
[----:B--2---:R-:W-:Y:S05]  /*9880*/  CALL.ABS.NOINC R14 ;  /* 0x000000000e007343 */ /* 0x004fea0003c00000 */
.L_x_66:
[----:B------:R-:W-:Y:S01]  /*9890*/  ULDC.64 UR4, c[0x0][0x730] ;  /* 0x0001cc0000047ab9 */ /* 0x000fe20000000a00 */
[----:B------:R-:W-:Y:S01]  /*98a0*/  SHF.L.U32 R0, R16, 0x4, RZ ;  /* 0x0000000410007819 */ /* 0x000fe200000006ff */
[----:B------:R-:W-:Y:S01]  /*98b0*/  IMAD R19, R18, 0x10, R19 ;  /* 0x0000001012137824 */ /* 0x000fe200078e0213 */
[----:B------:R-:W-:Y:S02]  /*98c0*/  ISETP.NE.U32.AND P0, PT, RZ, UR4, PT ;  /* 0x00000004ff007c0c */ /* 0x000fe4000bf05070 */
[----:B------:R-:W-:Y:S02]  /*98d0*/  SHF.R.U32.HI R3, RZ, 0x1, R16 ;  /* 0x00000001ff037819 */ /* 0x000fe40000011610 */
[----:B------:R-:W-:Y:S02]  /*98e0*/  ISETP.NE.AND.EX P0, PT, RZ, UR5, PT, P0 ;  /* 0x00000005ff007c0c */ /* 0x000fe4000bf05300 */
[----:B-1----:R-:W-:Y:S02]  /*98f0*/  LOP3.LUT R4, R0, 0x40, RZ, 0xc0, !PT ;  /* 0x0000004000047812 */ /* 0x002fe400078ec0ff */
[----:B------:R-:W-:-:S02]  /*9900*/  IADD3 R17, R17, 0x1f, RZ ;  /* 0x0000001f11117810 */ /* 0x000fc40007ffe0ff */
[----:B------:R-:W-:Y:S02]  /*9910*/  LOP3.LUT R0, R0, 0x80, RZ, 0xc0, !PT ;  /* 0x0000008000007812 */ /* 0x000fe400078ec0ff */
[----:B------:R-:W-:Y:S02]  /*9920*/  LOP3.LUT R3, R4, 0x8, R3, 0xf8, !PT ;  /* 0x0000000804037812 */ /* 0x000fe400078ef803 */
[----:B------:R-:W-:Y:S01]  /*9930*/  SHF.L.U32 R16, R16, 0x1, RZ ;  /* 0x0000000110107819 */ /* 0x000fe200000006ff */
[----:B------:R-:W-:Y:S02]  /*9940*/  IMAD.U32 R0, R19, 0x10, R0 ;  /* 0x0000001013007824 */ /* 0x000fe400078e0000 */
[----:B------:R-:W1:Y:S01]  /*9950*/  @P0 LDC R23, c[0x0][0x720] ;  /* 0x0001c800ff170b82 */ /* 0x000e620000000800 */
[----:B------:R-:W-:Y:S02]  /*9960*/  ISETP.GT.U32.AND P0, PT, R17, 0x3e, PT ;  /* 0x0000003e1100780c */ /* 0x000fe40003f04070 */
[----:B------:R-:W-:-:S05]  /*9970*/  LOP3.LUT R3, R3, 0x8, R16, 0x78, !PT ;  /* 0x0000000803037812 */ /* 0x000fca00078e7810 */
[----:B------:R-:W-:Y:S02]  /*9980*/  IMAD.IADD R3, R0, 0x1, R3 ;  /* 0x0000000100037824 */ /* 0x000fe400078e0203 */
[-C--:B-1----:R-:W-:Y:S01]  /*9990*/  FMUL R4, R88, R23.reuse ;  /* 0x0000001758047220 */ /* 0x082fe20000400000 */
[-C--:B------:R-:W-:Y:S01]  /*99a0*/  FMUL R89, R89, R23.reuse ;  /* 0x0000001759597220 */ /* 0x080fe20000400000 */
[-C--:B---3--:R-:W-:Y:S01]  /*99b0*/  FMUL R5, R90, R23.reuse ;  /* 0x000000175a057220 */ /* 0x088fe20000400000 */
        /* <DEDUP_REMOVED lines=37> */
[----:B------:R-:W-:-:S02]  /*9c10*/  F2FP.BF16.F32.PACK_AB R4, R89, R4 ;  /* 0x000000045904723e */ /* 0x000fc400000010ff */
[----:B------:R-:W-:Y:S02]  /*9c20*/  F2FP.BF16.F32.PACK_AB R5, R0, R5 ;  /* 0x000000050005723e */ /* 0x000fe400000010ff */
[----:B------:R-:W-:Y:S02]  /*9c30*/  F2FP.BF16.F32.PACK_AB R6, R93, R6 ;  /* 0x000000065d06723e */ /* 0x000fe400000010ff */
[----:B------:R-:W-:Y:S01]  /*9c40*/  F2FP.BF16.F32.PACK_AB R7, R8, R7 ;  /* 0x000000070807723e */ /* 0x000fe200000010ff */
[----:B------:R-:W-:Y:S06]  /*9c50*/  @P0 BRA `(.L_x_67) ;  /* 0x0000000000040947 */ /* 0x000fec0003800000 */
[----:B------:R-:W-:-:S04]  /*9c60*/  DEPBAR.LE SB0, 0x1 ;  /* 0x000080400000791a */ /* 0x000fc80000000000 */
.L_x_67:
[----:B------:R-:W-:Y:S05]  /*9c70*/  WARPSYNC.ALL ;  /* 0x0000000000007948 */ /* 0x000fea0003800000 */
[----:B------:R-:W-:Y:S01]  /*9c80*/  BAR.SYNC.DEFER_BLOCKING 0x1, 0x80 ;  /* 0x0042000000007b1d */ /* 0x000fe20000010000 */
[----:B------:R-:W-:Y:S02]  /*9c90*/  LEA R3, R3, R2, 0x1 ;  /* 0x0000000203037211 */ /* 0x000fe400078e08ff */
[----:B------:R-:W-:Y:S02]  /*9ca0*/  F2FP.BF16.F32.PACK_AB R9, R9, R10 ;  /* 0x0000000a0909723e */ /* 0x000fe400000010ff */
[----:B------:R-:W-:Y:S01]  /*9cb0*/  F2FP.BF16.F32.PACK_AB R8, R81, R80 ;  /* 0x000000505108723e */ /* 0x000fe200000010ff */
[----:B------:R-:W-:Y:S01]  /*9cc0*/  BSSY B0, `(.L_x_68) ;  /* 0x0000018000007945 */ /* 0x000fe20003800000 */
[----:B------:R-:W-:-:S02]  /*9cd0*/  F2FP.BF16.F32.PACK_AB R10, R85, R84 ;  /* 0x00000054550a723e */ /* 0x000fc400000010ff */
[----:B------:R-:W-:Y:S01]  /*9ce0*/  F2FP.BF16.F32.PACK_AB R11, R11, R86 ;  /* 0x000000560b0b723e */ /* 0x000fe200000010ff */
[----:B------:R1:W-:Y:S01]  /*9cf0*/  STSM.16.M88.4 [R3], R4 ;  /* 0x0000000403007844 */ /* 0x0003e20000000200 */
[----:B------:R-:W-:Y:S01]  /*9d00*/  @!PT LDS RZ, [RZ] ;  /* 0x00000000fffff984 */ /* 0x000fe20000000800 */
[----:B------:R-:W-:Y:S01]  /*9d10*/  @!PT LDS RZ, [RZ] ;  /* 0x00000000fffff984 */ /* 0x000fe20000000800 */
[----:B------:R-:W-:Y:S01]  /*9d20*/  @!PT LDS RZ, [RZ] ;  /* 0x00000000fffff984 */ /* 0x000fe20000000800 */
[----:B------:R-:W-:Y:S01]  /*9d30*/  @!PT LDS RZ, [RZ] ;  /* 0x00000000fffff984 */ /* 0x000fe20000000800 */
[----:B------:R2:W-:Y:S06]  /*9d40*/  MEMBAR.ALL.CTA ;  /* 0x0000000000007992 */ /* 0x0005ec0000008000 */
[----:B--2---:R-:W2:Y:S02]  /*9d50*/  FENCE.VIEW.ASYNC.S ;  /* 0x00000000000073c6 */ /* 0x004ea40000000000 */
[----:B--2---:R-:W-:Y:S06]  /*9d60*/  BAR.SYNC.DEFER_BLOCKING 0x1, 0x80 ;  /* 0x0042000000007b1d */ /* 0x004fec0000010000 */
[----:B------:R-:W-:Y:S05]  /*9d70*/  @P0 BRA `(.L_x_69) ;  /* 0x0000000000300947 */ /* 0x000fea0003800000 */
[----:B------:R-:W2:Y:S01]  /*9d80*/  S2UR UR10, SR_CTAID.X ;  /* 0x00000000000a79c3 */ /* 0x000ea20000002500 */
[----:B------:R-:W-:Y:S01]  /*9d90*/  ULDC.64 UR4, c[0x0][0x198] ;  /* 0x0000660000047ab9 */ /* 0x000fe20000000a00 */
[----:B------:R-:W-:Y:S01]  /*9da0*/  R2UR UR8, R2 ;  /* 0x00000000020872ca */ /* 0x000fe200000e0000 */
[----:B------:R-:W-:Y:S01]  /*9db0*/  UIADD3 UR4, UP0, UR4, 0x670, URZ ;  /* 0x0000067004047890 */ /* 0x000fe2000ff1e03f */
[----:B------:R-:W-:Y:S01]  /*9dc0*/  UMOV UR9, URZ ;  /* 0x0000003f00097c82 */ /* 0x000fe20008000000 */
[----:B------:R-:W-:Y:S02]  /*9dd0*/  UMOV UR11, UR44 ;  /* 0x0000002c000b7c82 */ /* 0x000fe40008000000 */
[----:B------:R-:W-:Y:S01]  /*9de0*/  UIADD3.X UR5, URZ, UR5, URZ, UP0, !UPT ;  /* 0x000000053f057290 */ /* 0x000fe200087fe43f */
[----:B------:R-:W-:Y:S01]  /*9df0*/  UMOV UR12, UR45 ;  /* 0x0000002d000c7c82 */ /* 0x000fe20008000000 */
[----:B--2---:R-:W-:-:S09]  /*9e00*/  USHF.L.U32 UR10, UR10, 0x6, URZ ;  /* 0x000000060a0a7899 */ /* 0x004fd2000800063f */
[----:B------:R2:W-:Y:S01]  /*9e10*/  UTMASTG.4D [UR8], [UR4] ;  /* 0x00000008040073b5 */ /* 0x0005e20008018000 */
[----:B------:R0:W-:Y:S01]  /*9e20*/  UTMACMDFLUSH ;  /* 0x00000000000079b7 */ /* 0x0001e20000000000 */
[----:B--2---:R-:W-:-:S04]  /*9e30*/  DEPBAR.LE SB0, 0x1 ;  /* 0x000080400000791a */ /* 0x004fc80000000000 */
.L_x_69:
[----:B------:R-:W-:Y:S05]  /*9e40*/  BSYNC B0 ;  /* 0x0000000000007941 */ /* 0x000fea0003800000 */
.L_x_68:
[----:B------:R-:W-:Y:S01]  /*9e50*/  BAR.SYNC.DEFER_BLOCKING 0x1, 0x80 ;  /* 0x0042000000007b1d */ /* 0x000fe20000010000 */
[----:B------:R-:W-:Y:S02]  /*9e60*/  F2FP.BF16.F32.PACK_AB R72, R73, R72 ;  /* 0x000000484948723e */ /* 0x000fe400000010ff */
[----:B------:R-:W-:Y:S02]  /*9e70*/  F2FP.BF16.F32.PACK_AB R73, R12, R13 ;  /* 0x0000000d0c49723e */ /* 0x000fe400000010ff */
[----:B------:R-:W-:Y:S01]  /*9e80*/  F2FP.BF16.F32.PACK_AB R74, R77, R76 ;  /* 0x0000004c4d4a723e */ /* 0x000fe200000010ff */
[----:B------:R-:W-:Y:S01]  /*9e90*/  BSSY B0, `(.L_x_70) ;  /* 0x0000018000007945 */ /* 0x000fe20003800000 */
[----:B------:R-:W-:Y:S01]  /*9ea0*/  F2FP.BF16.F32.PACK_AB R75, R14, R15 ;  /* 0x0000000f0e4b723e */ /* 0x000fe200000010ff */
[----:B------:R2:W-:Y:S01]  /*9eb0*/  STSM.16.M88.4 [R3+0x800], R8 ;  /* 0x0008000803007844 */ /* 0x0005e20000000200 */
[----:B------:R-:W-:Y:S01]  /*9ec0*/  @!PT LDS RZ, [RZ] ;  /* 0x00000000fffff984 */ /* 0x000fe20000000800 */
[----:B------:R-:W-:Y:S01]  /*9ed0*/  @!PT LDS RZ, [RZ] ;  /* 0x00000000fffff984 */ /* 0x000fe20000000800 */
[----:B------:R-:W-:Y:S01]  /*9ee0*/  @!PT LDS RZ, [RZ] ;  /* 0x00000000fffff984 */ /* 0x000fe20000000800 */
[----:B------:R-:W-:Y:S01]  /*9ef0*/  @!PT LDS RZ, [RZ] ;  /* 0x00000000fffff984 */ /* 0x000fe20000000800 */
[----:B------:R3:W-:Y:S06]  /*9f00*/  MEMBAR.ALL.CTA ;  /* 0x0000000000007992 */ /* 0x0007ec0000008000 */
[----:B---3--:R-:W3:Y:S02]  /*9f10*/  FENCE.VIEW.ASYNC.S ;  /* 0x00000000000073c6 */ /* 0x008ee40000000000 */
[----:B---3--:R-:W-:Y:S06]  /*9f20*/  BAR.SYNC.DEFER_BLOCKING 0x1, 0x80 ;  /* 0x0042000000007b1d */ /* 0x008fec0000010000 */
[----:B------:R-:W-:Y:S05]  /*9f30*/  @P0 BRA `(.L_x_71) ;  /* 0x0000000000340947 */ /* 0x000fea0003800000 */
[----:B------:R-:W3:Y:S01]  /*9f40*/  S2UR UR10, SR_CTAID.X ;  /* 0x00000000000a79c3 */ /* 0x000ee20000002500 */
[----:B------:R-:W-:Y:S01]  /*9f50*/  R2UR UR8, R2 ;  /* 0x00000000020872ca */ /* 0x000fe200000e0000 */
[----:B------:R-:W-:Y:S01]  /*9f60*/  ULDC.64 UR4, c[0x0][0x198] ;  /* 0x0000660000047ab9 */ /* 0x000fe20000000a00 */
[----:B------:R-:W-:Y:S01]  /*9f70*/  UMOV UR9, 0x10 ;  /* 0x0000001000097882 */ /* 0x000fe20000000000 */
[----:B------:R-:W-:Y:S01]  /*9f80*/  UIADD3 UR4, UP0, UR4, 0x670, URZ ;  /* 0x0000067004047890 */ /* 0x000fe2000ff1e03f */
[----:B------:R-:W-:Y:S01]  /*9f90*/  UMOV UR11, UR44 ;  /* 0x0000002c000b7c82 */ /* 0x000fe20008000000 */
[----:B------:R-:W-:Y:S02]  /*9fa0*/  UMOV UR12, UR45 ;  /* 0x0000002d000c7c82 */ /* 0x000fe40008000000 */
[----:B------:R-:W-:-:S06]  /*9fb0*/  UIADD3.X UR5, URZ, UR5, URZ, UP0, !UPT ;  /* 0x000000053f057290 */ /* 0x000fcc00087fe43f */
[----:B------:R-:W-:Y:S02]  /*9fc0*/  UIADD3 UR8, UR8, 0x800, URZ ;  /* 0x0000080008087890 */ /* 0x000fe4000fffe03f */
[----:B---3--:R-:W-:-:S09]  /*9fd0*/  USHF.L.U32 UR10, UR10, 0x6, URZ ;  /* 0x000000060a0a7899 */ /* 0x008fd2000800063f */
[----:B------:R3:W-:Y:S01]  /*9fe0*/  UTMASTG.4D [UR8], [UR4] ;  /* 0x00000008040073b5 */ /* 0x0007e20008018000 */
[----:B------:R0:W-:Y:S01]  /*9ff0*/  UTMACMDFLUSH ;  /* 0x00000000000079b7 */ /* 0x0001e20000000000 */
[----:B---3--:R-:W-:-:S04]  /*a000*/  DEPBAR.LE SB0, 0x1 ;  /* 0x000080400000791a */ /* 0x008fc80000000000 */
.L_x_71:
[----:B------:R-:W-:Y:S05]  /*a010*/  BSYNC B0 ;  /* 0x0000000000007941 */ /* 0x000fea0003800000 */
.L_x_70:
[----:B------:R-:W-:Y:S01]  /*a020*/  BAR.SYNC.DEFER_BLOCKING 0x1, 0x80 ;  /* 0x0042000000007b1d */ /* 0x000fe20000010000 */
[----:B------:R-:W-:Y:S02]  /*a030*/  F2FP.BF16.F32.PACK_AB R64, R65, R64 ;  /* 0x000000404140723e */ /* 0x000fe400000010ff */
[----:B------:R-:W-:Y:S02]  /*a040*/  F2FP.BF16.F32.PACK_AB R65, R16, R17 ;  /* 0x000000111041723e */ /* 0x000fe400000010ff */
[----:B------:R-:W-:Y:S01]  /*a050*/  F2FP.BF16.F32.PACK_AB R66, R69, R68 ;  /* 0x000000444542723e */ /* 0x000fe200000010ff */
[----:B------:R-:W-:Y:S01]  /*a060*/  BSSY B0, `(.L_x_72) ;  /* 0x0000017000007945 */ /* 0x000fe20003800000 */
[----:B------:R-:W-:Y:S01]  /*a070*/  F2FP.BF16.F32.PACK_AB R67, R18, R19 ;  /* 0x000000131243723e */ /* 0x000fe200000010ff */
[----:B------:R3:W-:Y:S01]  /*a080*/  STSM.16.M88.4 [R3], R72 ;  /* 0x0000004803007844 */ /* 0x0007e20000000200 */
[----:B------:R-:W-:Y:S01]  /*a090*/  @!PT LDS RZ, [RZ] ;  /* 0x00000000fffff984 */ /* 0x000fe20000000800 */
[----:B------:R-:W-:Y:S01]  /*a0a0*/  @!PT LDS RZ, [RZ] ;  /* 0x00000000fffff984 */ /* 0x000fe20000000800 */
[----:B------:R-:W-:Y:S01]  /*a0b0*/  @!PT LDS RZ, [RZ] ;  /* 0x00000000fffff984 */ /* 0x000fe20000000800 */
[----:B------:R-:W-:Y:S01]  /*a0c0*/  @!PT LDS RZ, [RZ] ;  /* 0x00000000fffff984 */ /* 0x000fe20000000800 */
[----:B------:R4:W-:Y:S06]  /*a0d0*/  MEMBAR.ALL.CTA ;  /* 0x0000000000007992 */ /* 0x0009ec0000008000 */
[----:B----4-:R-:W4:Y:S02]  /*a0e0*/  FENCE.VIEW.ASYNC.S ;  /* 0x00000000000073c6 */ /* 0x010f240000000000 */
[----:B----4-:R-:W-:Y:S06]  /*a0f0*/  BAR.SYNC.DEFER_BLOCKING 0x1, 0x80 ;  /* 0x0042000000007b1d */ /* 0x010fec0000010000 */
[----:B------:R-:W-:Y:S05]  /*a100*/  @P0 BRA `(.L_x_73) ;  /* 0x0000000000300947 */ /* 0x000fea0003800000 */
[----:B------:R-:W4:Y:S01]  /*a110*/  S2UR UR10, SR_CTAID.X ;  /* 0x00000000000a79c3 */ /* 0x000f220000002500 */
[----:B------:R-:W-:Y:S01]  /*a120*/  ULDC.64 UR4, c[0x0][0x198] ;  /* 0x0000660000047ab9 */ /* 0x000fe20000000a00 */
[----:B------:R-:W-:Y:S01]  /*a130*/  R2UR UR8, R2 ;  /* 0x00000000020872ca */ /* 0x000fe200000e0000 */
[----:B------:R-:W-:Y:S01]  /*a140*/  UIADD3 UR4, UP0, UR4, 0x670, URZ ;  /* 0x0000067004047890 */ /* 0x000fe2000ff1e03f */
[----:B------:R-:W-:Y:S01]  /*a150*/  UMOV UR9, 0x20 ;  /* 0x0000002000097882 */ /* 0x000fe20000000000 */
[----:B------:R-:W-:Y:S02]  /*a160*/  UMOV UR11, UR44 ;  /* 0x0000002c000b7c82 */ /* 0x000fe40008000000 */
[----:B------:R-:W-:Y:S01]  /*a170*/  UIADD3.X UR5, URZ, UR5, URZ, UP0, !UPT ;  /* 0x000000053f057290 */ /* 0x000fe200087fe43f */
[----:B------:R-:W-:Y:S01]  /*a180*/  UMOV UR12, UR45 ;  /* 0x0000002d000c7c82 */ /* 0x000fe20008000000 */
[----:B----4-:R-:W-:-:S09]  /*a190*/  USHF.L.U32 UR10, UR10, 0x6, URZ ;  /* 0x000000060a0a7899 */ /* 0x010fd2000800063f */
[----:B------:R4:W-:Y:S01]  /*a1a0*/  UTMASTG.4D [UR8], [UR4] ;  /* 0x00000008040073b5 */ /* 0x0009e20008018000 */
[----:B------:R0:W-:Y:S01]  /*a1b0*/  UTMACMDFLUSH ;  /* 0x00000000000079b7 */ /* 0x0001e20000000000 */
[----:B----4-:R-:W-:-:S04]  /*a1c0*/  DEPBAR.LE SB0, 0x1 ;  /* 0x000080400000791a */ /* 0x010fc80000000000 */
.L_x_73:
[----:B------:R-:W-:Y:S05]  /*a1d0*/  BSYNC B0 ;  /* 0x0000000000007941 */ /* 0x000fea0003800000 */
.L_x_72:
        /* <DEDUP_REMOVED lines=12> */
[----:B-----5:R-:W5:Y:S02]  /*a2a0*/  FENCE.VIEW.ASYNC.S ;  /* 0x00000000000073c6 */ /* 0x020f640000000000 */
[----:B-----5:R-:W-:Y:S06]  /*a2b0*/  BAR.SYNC.DEFER_BLOCKING 0x1, 0x80 ;  /* 0x0042000000007b1d */ /* 0x020fec0000010000 */
[----:B------:R-:W-:Y:S05]  /*a2c0*/  @P0 BRA `(.L_x_75) ;  /* 0x0000000000340947 */ /* 0x000fea0003800000 */
[----:B------:R-:W5:Y:S01]  /*a2d0*/  S2UR UR10, SR_CTAID.X ;  /* 0x00000000000a79c3 */ /* 0x000f620000002500 */
        /* <DEDUP_REMOVED lines=8> */
[----:B-----5:R-:W-:-:S09]  /*a360*/  USHF.L.U32 UR10, UR10, 0x6, URZ ;  /* 0x000000060a0a7899 */ /* 0x020fd2000800063f */
[----:B------:R1:W-:Y:S01]  /*a370*/  UTMASTG.4D [UR8], [UR4] ;  /* 0x00000008040073b5 */ /* 0x0003e20008018000 */
[----:B------:R0:W-:Y:S01]  /*a380*/  UTMACMDFLUSH ;  /* 0x00000000000079b7 */ /* 0x0001e20000000000 */
[----:B-1----:R-:W-:-:S04]  /*a390*/  DEPBAR.LE SB0, 0x1 ;  /* 0x000080400000791a */ /* 0x002fc80000000000 */
.L_x_75:
[----:B------:R-:W-:Y:S05]  /*a3a0*/  BSYNC B0 ;  /* 0x0000000000007941 */ /* 0x000fea0003800000 */
.L_x_74:
[----:B------:R-:W-:Y:S06]  /*a3b0*/  BAR.SYNC.DEFER_BLOCKING 0x1, 0x80 ;  /* 0x0042000000007b1d */ /* 0x000fec0000010000 */
[----:B------:R-:W-:Y:S01]  /*a3c0*/  BSSY B0, `(.L_x_76) ;  /* 0x0000015000007945 */ /* 0x000fe20003800000 */
[----:B------:R1:W-:Y:S01]  /*a3d0*/  STSM.16.M88.4 [R3], R56 ;  /* 0x0000003803007844 */ /* 0x0003e20000000200 */
        /* <DEDUP_REMOVED lines=9> */
[----:B------:R-:W-:Y:S01]  /*a470*/  ULDC.64 UR4, c[0x0][0x198] ;  /* 0x0000660000047ab9 */ /* 0x000fe20000000a00 */
[----:B------:R-:W-:Y:S01]  /*a480*/  R2UR UR8, R2 ;  /* 0x00000000020872ca */ /* 0x000fe200000e0000 */
[----:B------:R-:W-:Y:S01]  /*a490*/  UIADD3 UR4, UP0, UR4, 0x670, URZ ;  /* 0x0000067004047890 */ /* 0x000fe2000ff1e03f */
[----:B------:R-:W-:Y:S01]  /*a4a0*/  UMOV UR9, 0x40 ;  /* 0x0000004000097882 */ /* 0x000fe20000000000 */
[----:B------:R-:W-:Y:S02]  /*a4b0*/  UMOV UR11, UR44 ;  /* 0x0000002c000b7c82 */ /* 0x000fe40008000000 */
[----:B------:R-:W-:Y:S01]  /*a4c0*/  UIADD3.X UR5, URZ, UR5, URZ, UP0, !UPT ;  /* 0x000000053f057290 */ /* 0x000fe200087fe43f */
[----:B------:R-:W-:Y:S01]  /*a4d0*/  UMOV UR12, UR45 ;  /* 0x0000002d000c7c82 */ /* 0x000fe20008000000 */
[----:B-----5:R-:W-:-:S09]  /*a4e0*/  USHF.L.U32 UR10, UR10, 0x6, URZ ;  /* 0x000000060a0a7899 */ /* 0x020fd2000800063f */
[----:B------:R1:W-:Y:S02]  /*a4f0*/  UTMASTG.4D [UR8], [UR4] ;  /* 0x00000008040073b5 */ /* 0x0003e40008018000 */
[----:B-1----:R0:W-:Y:S02]  /*a500*/  UTMACMDFLUSH ;  /* 0x00000000000079b7 */ /* 0x0021e40000000000 */
.L_x_77:
[----:B------:R-:W-:Y:S05]  /*a510*/  BSYNC B0 ;  /* 0x0000000000007941 */ /* 0x000fea0003800000 */
.L_x_76:
[----:B------:R-:W-:-:S04]  /*a520*/  DEPBAR.LE SB0, 0x0 ;  /* 0x000080000000791a */ /* 0x000fc80000000000 */
[----:B------:R-:W-:Y:S05]  /*a530*/  EXIT ;  /* 0x000000000000794d */ /* 0x000fea0003800000 */
.L_x_7:
[----:B-1----:R1:W2:Y:S02]  /*a540*/  SYNCS.PHASECHK.TRANS64.TRYWAIT P2, [R3+URZ+0xc848], R2 ;  /* 0x00c84802030075a7 */ /* 0x0022a4000804017f */
[----:B--2---:R-:W-:Y:S05]  /*a550*/  @!P2 NANOSLEEP.SYNCS 0x989680 ;  /* 0x009896800000a95d */ /* 0x004fea0003900000 */
[----:B------:R-:W2:Y:S02]  /*a560*/  @!P2 SYNCS.PHASECHK.TRANS64 P2, [R3+URZ+0xc848], R2 ;  /* 0x00c848020300a5a7 */ /* 0x000ea4000804007f */
[----:B--2---:R-:W-:Y:S05]  /*a570*/  @!P2 BRA `(.L_x_7) ;  /* 0xfffffffc00f0a947 */ /* 0x004fea000383ffff */
[----:B------:R-:W-:Y:S05]  /*a580*/  BRA `(.L_x_78) ;  /* 0xffffff6000607947 */ /* 0x000fea000383ffff */
.L_x_12:
[----:B-1----:R1:W2:Y:S02]  /*a590*/  SYNCS.PHASECHK.TRANS64.TRYWAIT P1, [R2+URZ+0xc820], R3 ;  /* 0x00c82003020075a7 */ /* 0x0022a4000802017f */
[----:B--2---:R-:W-:Y:S05]  /*a5a0*/  @!P1 NANOSLEEP.SYNCS 0x989680 ;  /* 0x009896800000995d */ /* 0x004fea0003900000 */
[----:B------:R-:W2:Y:S02]  /*a5b0*/  @!P1 SYNCS.PHASECHK.TRANS64 P1, [R2+URZ+0xc820], R3 ;  /* 0x00c82003020095a7 */ /* 0x000ea4000802007f */
[----:B--2---:R-:W-:Y:S05]  /*a5c0*/  @!P1 BRA `(.L_x_12) ;  /* 0xfffffffc00f09947 */ /* 0x004fea000383ffff */
[----:B------:R-:W-:Y:S05]  /*a5d0*/  BRA `(.L_x_79) ;  /* 0xffffff6400687947 */ /* 0x000fea000383ffff */
.L_x_14:
[----:B-1----:R1:W2:Y:S02]  /*a5e0*/  SYNCS.PHASECHK.TRANS64.TRYWAIT P1, [R2+URZ+0xc820], R3 ;  /* 0x00c82003020075a7 */ /* 0x0022a4000802017f */
[----:B--2---:R-:W-:Y:S05]  /*a5f0*/  @!P1 NANOSLEEP.SYNCS 0x989680 ;  /* 0x009896800000995d */ /* 0x004fea0003900000 */
[----:B------:R-:W2:Y:S02]  /*a600*/  @!P1 SYNCS.PHASECHK.TRANS64 P1, [R2+URZ+0xc820], R3 ;  /* 0x00c82003020095a7 */ /* 0x000ea4000802007f */
[----:B--2---:R-:W-:Y:S05]  /*a610*/  @!P1 BRA `(.L_x_14) ;  /* 0xfffffffc00f09947 */ /* 0x004fea000383ffff */
[----:B------:R-:W-:Y:S05]  /*a620*/  BRA `(.L_x_80) ;  /* 0xffffff6800207947 */ /* 0x000fea000383ffff */
.L_x_17:
[----:B-1----:R1:W2:Y:S02]  /*a630*/  SYNCS.PHASECHK.TRANS64.TRYWAIT P1, [R3+URZ+0xc820], R4 ;  /* 0x00c82004030075a7 */ /* 0x0022a4000802017f */
[----:B--2---:R-:W-:Y:S05]  /*a640*/  @!P1 NANOSLEEP.SYNCS 0x989680 ;  /* 0x009896800000995d */ /* 0x004fea0003900000 */
[----:B------:R-:W2:Y:S02]  /*a650*/  @!P1 SYNCS.PHASECHK.TRANS64 P1, [R3+URZ+0xc820], R4 ;  /* 0x00c82004030095a7 */ /* 0x000ea4000802007f */
[----:B--2---:R-:W-:Y:S05]  /*a660*/  @!P1 BRA `(.L_x_17) ;  /* 0xfffffffc00f09947 */ /* 0x004fea000383ffff */
[----:B------:R-:W-:Y:S05]  /*a670*/  BRA `(.L_x_81) ;  /* 0xffffff6c00047947 */ /* 0x000fea000383ffff */
.L_x_19:
[----:B-1----:R1:W2:Y:S02]  /*a680*/  SYNCS.PHASECHK.TRANS64.TRYWAIT P1, [R3+URZ+0xc820], R2 ;  /* 0x00c82002030075a7 */ /* 0x0022a4000802017f */
[----:B--2---:R-:W-:Y:S05]  /*a690*/  @!P1 NANOSLEEP.SYNCS 0x989680 ;  /* 0x009896800000995d */ /* 0x004fea0003900000 */
[----:B------:R-:W2:Y:S02]  /*a6a0*/  @!P1 SYNCS.PHASECHK.TRANS64 P1, [R3+URZ+0xc820], R2 ;  /* 0x00c82002030095a7 */ /* 0x000ea4000802007f */
[----:B--2---:R-:W-:Y:S05]  /*a6b0*/  @!P1 BRA `(.L_x_19) ;  /* 0xfffffffc00f09947 */ /* 0x004fea000383ffff */
[----:B------:R-:W-:Y:S05]  /*a6c0*/  BRA `(.L_x_82) ;  /* 0xffffff6c00d47947 */ /* 0x000fea000383ffff */
.L_x_21:
[----:B-1----:R1:W2:Y:S02]  /*a6d0*/  SYNCS.PHASECHK.TRANS64.TRYWAIT P1, [R2+URZ+0xc840], R11 ;  /* 0x00c8400b020075a7 */ /* 0x0022a4000802017f */
[----:B--2---:R-:W-:Y:S05]  /*a6e0*/  @!P1 NANOSLEEP.SYNCS 0x989680 ;  /* 0x009896800000995d */ /* 0x004fea0003900000 */
[----:B------:R-:W2:Y:S02]  /*a6f0*/  @!P1 SYNCS.PHASECHK.TRANS64 P1, [R2+URZ+0xc840], R11 ;  /* 0x00c8400b020095a7 */ /* 0x000ea4000802007f */
[----:B--2---:R-:W-:Y:S05]  /*a700*/  @!P1 BRA `(.L_x_21) ;  /* 0xfffffffc00f09947 */ /* 0x004fea000383ffff */
[----:B------:R-:W-:Y:S05]  /*a710*/  BRA `(.L_x_83) ;  /* 0xffffff7000bc7947 */ /* 0x000fea000383ffff */
.L_x_22:
[----:B--2---:R2:W3:Y:S02]  /*a720*/  SYNCS.PHASECHK.TRANS64.TRYWAIT P1, [R2+URZ+0xc800], R11 ;  /* 0x00c8000b020075a7 */ /* 0x0044e4000802017f */
[----:B---3--:R-:W-:Y:S05]  /*a730*/  @!P1 NANOSLEEP.SYNCS 0x989680 ;  /* 0x009896800000995d */ /* 0x008fea0003900000 */
[----:B------:R-:W3:Y:S02]  /*a740*/  @!P1 SYNCS.PHASECHK.TRANS64 P1, [R2+URZ+0xc800], R11 ;  /* 0x00c8000b020095a7 */ /* 0x000ee4000802007f */
[----:B---3--:R-:W-:Y:S05]  /*a750*/  @!P1 BRA `(.L_x_22) ;  /* 0xfffffffc00f09947 */ /* 0x008fea000383ffff */
[----:B------:R-:W-:Y:S05]  /*a760*/  BRA `(.L_x_84) ;  /* 0xffffff7000c87947 */ /* 0x000fea000383ffff */
.L_x_23:
[----:B--2---:R2:W3:Y:S02]  /*a770*/  SYNCS.PHASECHK.TRANS64.TRYWAIT P6, [R2+URZ+0xc808], R11 ;  /* 0x00c8080b020075a7 */ /* 0x0044e400080c017f */
[----:B---3--:R-:W-:Y:S05]  /*a780*/  @!P6 NANOSLEEP.SYNCS 0x989680 ;  /* 0x009896800000e95d */ /* 0x008fea0003900000 */
[----:B------:R-:W3:Y:S02]  /*a790*/  @!P6 SYNCS.PHASECHK.TRANS64 P6, [R2+URZ+0xc808], R11 ;  /* 0x00c8080b0200e5a7 */ /* 0x000ee400080c007f */
[----:B---3--:R-:W-:Y:S05]  /*a7a0*/  @!P6 BRA `(.L_x_23) ;  /* 0xfffffffc00f0e947 */ /* 0x008fea000383ffff */
[----:B------:R-:W-:Y:S05]  /*a7b0*/  BRA `(.L_x_85) ;  /* 0xffffff8000f07947 */ /* 0x000fea000383ffff */
.L_x_25:
[----:B--2---:R2:W3:Y:S02]  /*a7c0*/  SYNCS.PHASECHK.TRANS64.TRYWAIT P2, [R18+URZ+0xc800], R17 ;  /* 0x00c80011120075a7 */ /* 0x0044e4000804017f */
[----:B---3--:R-:W-:Y:S05]  /*a7d0*/  @!P2 NANOSLEEP.SYNCS 0x989680 ;  /* 0x009896800000a95d */ /* 0x008fea0003900000 */
[----:B------:R-:W3:Y:S02]  /*a7e0*/  @!P2 SYNCS.PHASECHK.TRANS64 P2, [R18+URZ+0xc800], R17 ;  /* 0x00c800111200a5a7 */ /* 0x000ee4000804007f */
[----:B---3--:R-:W-:Y:S05]  /*a7f0*/  @!P2 BRA `(.L_x_25) ;  /* 0xfffffffc00f0a947 */ /* 0x008fea000383ffff */
[----:B------:R-:W-:Y:S05]  /*a800*/  BRA `(.L_x_86) ;  /* 0xffffff9000687947 */ /* 0x000fea000383ffff */
.L_x_28:
[----:B-1----:R1:W2:Y:S02]  /*a810*/  SYNCS.PHASECHK.TRANS64.TRYWAIT P3, [R17+URZ+0xc820], R18 ;  /* 0x00c82012110075a7 */ /* 0x0022a4000806017f */
[----:B--2---:R-:W-:Y:S05]  /*a820*/  @!P3 NANOSLEEP.SYNCS 0x989680 ;  /* 0x009896800000b95d */ /* 0x004fea0003900000 */
[----:B------:R-:W2:Y:S02]  /*a830*/  @!P3 SYNCS.PHASECHK.TRANS64 P3, [R17+URZ+0xc820], R18 ;  /* 0x00c820121100b5a7 */ /* 0x000ea4000806007f */
[----:B--2---:R-:W-:Y:S05]  /*a840*/  @!P3 BRA `(.L_x_28) ;  /* 0xfffffffc00f0b947 */ /* 0x004fea000383ffff */
[----:B------:R-:W-:Y:S05]  /*a850*/  BRA `(.L_x_87) ;  /* 0xffffff9000f07947 */ /* 0x000fea000383ffff */
.L_x_30:
[----:B-1----:R1:W2:Y:S02]  /*a860*/  SYNCS.PHASECHK.TRANS64.TRYWAIT P4, [R103+URZ+0xc800], R98 ;  /* 0x00c80062670075a7 */ /* 0x0022a4000808017f */
[----:B--2---:R-:W-:Y:S05]  /*a870*/  @!P4 NANOSLEEP.SYNCS 0x989680 ;  /* 0x009896800000c95d */ /* 0x004fea0003900000 */
[----:B------:R-:W2:Y:S02]  /*a880*/  @!P4 SYNCS.PHASECHK.TRANS64 P4, [R103+URZ+0xc800], R98 ;  /* 0x00c800626700c5a7 */ /* 0x000ea4000808007f */
[----:B--2---:R-:W-:Y:S05]  /*a890*/  @!P4 BRA `(.L_x_30) ;  /* 0xfffffffc00f0c947 */ /* 0x004fea000383ffff */
[----:B------:R-:W-:Y:S05]  /*a8a0*/  BRA `(.L_x_88) ;  /* 0xffffff9800cc7947 */ /* 0x000fea000383ffff */
.L_x_34:
[----:B-1----:R1:W2:Y:S02]  /*a8b0*/  SYNCS.PHASECHK.TRANS64.TRYWAIT P2, [R20+URZ+0xc820], R23 ;  /* 0x00c82017140075a7 */ /* 0x0022a4000804017f */
[----:B--2---:R-:W-:Y:S05]  /*a8c0*/  @!P2 NANOSLEEP.SYNCS 0x989680 ;  /* 0x009896800000a95d */ /* 0x004fea0003900000 */
[----:B------:R-:W2:Y:S02]  /*a8d0*/  @!P2 SYNCS.PHASECHK.TRANS64 P2, [R20+URZ+0xc820], R23 ;  /* 0x00c820171400a5a7 */ /* 0x000ea4000804007f */
[----:B--2---:R-:W-:Y:S05]  /*a8e0*/  @!P2 BRA `(.L_x_34) ;  /* 0xfffffffc00f0a947 */ /* 0x004fea000383ffff */
[----:B------:R-:W-:Y:S05]  /*a8f0*/  BRA `(.L_x_89) ;  /* 0xffffffb000c07947 */ /* 0x000fea000383ffff */
.L_x_38:
[----:B--2---:R2:W3:Y:S02]  /*a900*/  SYNCS.PHASECHK.TRANS64.TRYWAIT P1, [R18+URZ+0xc800], R17 ;  /* 0x00c80011120075a7 */ /* 0x0044e4000802017f */
[----:B---3--:R-:W-:Y:S05]  /*a910*/  @!P1 NANOSLEEP.SYNCS 0x989680 ;  /* 0x009896800000995d */ /* 0x008fea0003900000 */
[----:B------:R-:W3:Y:S02]  /*a920*/  @!P1 SYNCS.PHASECHK.TRANS64 P1, [R18+URZ+0xc800], R17 ;  /* 0x00c80011120095a7 */ /* 0x000ee4000802007f */
[----:B---3--:R-:W-:Y:S05]  /*a930*/  @!P1 BRA `(.L_x_38) ;  /* 0xfffffffc00f09947 */ /* 0x008fea000383ffff */
[----:B------:R-:W-:Y:S05]  /*a940*/  BRA `(.L_x_90) ;  /* 0xffffffb400c47947 */ /* 0x000fea000383ffff */
.L_x_41:
[----:B-1----:R1:W2:Y:S02]  /*a950*/  SYNCS.PHASECHK.TRANS64.TRYWAIT P2, [R17+URZ+0xc820], R18 ;  /* 0x00c82012110075a7 */ /* 0x0022a4000804017f */
[----:B--2---:R-:W-:Y:S05]  /*a960*/  @!P2 NANOSLEEP.SYNCS 0x989680 ;  /* 0x009896800000a95d */ /* 0x004fea0003900000 */
[----:B------:R-:W2:Y:S02]  /*a970*/  @!P2 SYNCS.PHASECHK.TRANS64 P2, [R17+URZ+0xc820], R18 ;  /* 0x00c820121100a5a7 */ /* 0x000ea4000804007f */
[----:B--2---:R-:W-:Y:S05]  /*a980*/  @!P2 BRA `(.L_x_41) ;  /* 0xfffffffc00f0a947 */ /* 0x004fea000383ffff */
[----:B------:R-:W-:Y:S05]  /*a990*/  BRA `(.L_x_91) ;  /* 0xffffffb800707947 */ /* 0x000fea000383ffff */
.L_x_44:
[----:B------:R1:W1:Y:S02]  /*a9a0*/  SYNCS.PHASECHK.TRANS64.TRYWAIT P2, [R110+URZ+0xc800], R41 ;  /* 0x00c800296e0075a7 */ /* 0x000264000804017f */
[----:B-1----:R-:W-:Y:S05]  /*a9b0*/  @!P2 NANOSLEEP.SYNCS 0x989680 ;  /* 0x009896800000a95d */ /* 0x002fea0003900000 */
[----:B------:R-:W1:Y:S02]  /*a9c0*/  @!P2 SYNCS.PHASECHK.TRANS64 P2, [R110+URZ+0xc800], R41 ;  /* 0x00c800296e00a5a7 */ /* 0x000e64000804007f */
[----:B-1----:R-:W-:Y:S05]  /*a9d0*/  @!P2 BRA `(.L_x_44) ;  /* 0xfffffffc00f0a947 */ /* 0x002fea000383ffff */
[----:B------:R-:W-:Y:S05]  /*a9e0*/  BRA `(.L_x_92) ;  /* 0xffffffc400607947 */ /* 0x000fea000383ffff */
.L_x_48:
[----:B-1----:R1:W2:Y:S02]  /*a9f0*/  SYNCS.PHASECHK.TRANS64.TRYWAIT P1, [R6+URZ+0xc820], R23 ;  /* 0x00c82017060075a7 */ /* 0x0022a4000802017f */
[----:B--2---:R-:W-:Y:S05]  /*aa00*/  @!P1 NANOSLEEP.SYNCS 0x989680 ;  /* 0x009896800000995d */ /* 0x004fea0003900000 */
[----:B------:R-:W2:Y:S02]  /*aa10*/  @!P1 SYNCS.PHASECHK.TRANS64 P1, [R6+URZ+0xc820], R23 ;  /* 0x00c82017060095a7 */ /* 0x000ea4000802007f */
[----:B--2---:R-:W-:Y:S05]  /*aa20*/  @!P1 BRA `(.L_x_48) ;  /* 0xfffffffc00f09947 */ /* 0x004fea000383ffff */
[----:B------:R-:W-:Y:S05]  /*aa30*/  BRA `(.L_x_93) ;  /* 0xffffffdc00907947 */ /* 0x000fea000383ffff */
        .weak           $__internal_0_$__cuda_sm20_rcp_rn_f32_slowpath
        .type           $__internal_0_$__cuda_sm20_rcp_rn_f32_slowpath,@function
        .size           $__internal_0_$__cuda_sm20_rcp_rn_f32_slowpath,(.L_x_99 - $__internal_0_$__cuda_sm20_rcp_rn_f32_slowpath)
$__internal_0_$__cuda_sm20_rcp_rn_f32_slowpath:
[----:B------:R-:W-:Y:S01]  /*aa40*/  IMAD.SHL.U32 R0, R3, 0x2, RZ ;  /* 0x0000000203007824 */ /* 0x000fe200078e00ff */
[----:B------:R-:W-:Y:S04]  /*aa50*/  BSSY B2, `(.L_x_94) ;  /* 0x0000030000027945 */ /* 0x000fe80003800000 */
[----:B------:R-:W-:-:S04]  /*aa60*/  SHF.R.U32.HI R13, RZ, 0x18, R0 ;  /* 0x00000018ff0d7819 */ /* 0x000fc80000011600 */
[----:B------:R-:W-:-:S13]  /*aa70*/  ISETP.NE.U32.AND P0, PT, R13, RZ, PT ;  /* 0x000000ff0d00720c */ /* 0x000fda0003f05070 */
[----:B------:R-:W-:Y:S05]  /*aa80*/  @P0 BRA `(.L_x_95) ;  /* 0x0000000000280947 */ /* 0x000fea0003800000 */
[----:B------:R-:W-:-:S04]  /*aa90*/  SHF.L.U32 R0, R3, 0x1, RZ ;  /* 0x0000000103007819 */ /* 0x000fc800000006ff */
[----:B------:R-:W-:-:S13]  /*aaa0*/  ISETP.NE.AND P0, PT, R0, RZ, PT ;  /* 0x000000ff0000720c */ /* 0x000fda0003f05270 */
[----:B------:R-:W-:Y:S01]  /*aab0*/  @P0 FFMA R7, R3, 1.84467440737095516160e+19, RZ ;  /* 0x5f80000003070823 */ /* 0x000fe200000000ff */
[----:B------:R-:W-:Y:S08]  /*aac0*/  @!P0 MUFU.RCP R6, R3 ;  /* 0x0000000300068308 */ /* 0x000ff00000001000 */
[----:B------:R-:W1:Y:S02]  /*aad0*/  @P0 MUFU.RCP R0, R7 ;  /* 0x0000000700000308 */ /* 0x000e640000001000 */
[----:B-1----:R-:W-:-:S04]  /*aae0*/  @P0 FFMA R10, R7, R0, -1 ;  /* 0xbf800000070a0423 */ /* 0x002fc80000000000 */
[----:B------:R-:W-:-:S04]  /*aaf0*/  @P0 FADD.FTZ R11, -R10, -RZ ;  /* 0x800000ff0a0b0221 */ /* 0x000fc80000010100 */
[----:B------:R-:W-:-:S04]  /*ab00*/  @P0 FFMA R0, R0, R11, R0 ;  /* 0x0000000b00000223 */ /* 0x000fc80000000000 */
[----:B------:R-:W-:Y:S01]  /*ab10*/  @P0 FFMA R6, R0, 1.84467440737095516160e+19, RZ ;  /* 0x5f80000000060823 */ /* 0x000fe200000000ff */
[----:B------:R-:W-:Y:S06]  /*ab20*/  BRA `(.L_x_96) ;  /* 0x0000000000887947 */ /* 0x000fec0003800000 */
.L_x_95:
[----:B------:R-:W-:-:S05]  /*ab30*/  VIADD R22, R13, 0xffffff03 ;  /* 0xffffff030d167836 */ /* 0x000fca0000000000 */
[----:B------:R-:W-:-:S13]  /*ab40*/  ISETP.GT.U32.AND P0, PT, R22, 0x1, PT ;  /* 0x000000011600780c */ /* 0x000fda0003f04070 */
[----:B------:R-:W-:Y:S05]  /*ab50*/  @P0 BRA `(.L_x_97) ;  /* 0x0000000000780947 */ /* 0x000fea0003800000 */
[----:B------:R-:W-:Y:S02]  /*ab60*/  LOP3.LUT R0, R3, 0x7fffff, RZ, 0xc0, !PT ;  /* 0x007fffff03007812 */ /* 0x000fe400078ec0ff */
[----:B------:R-:W-:Y:S02]  /*ab70*/  MOV R11, 0x3 ;  /* 0x00000003000b7802 */ /* 0x000fe40000000f00 */
[----:B------:R-:W-:Y:S02]  /*ab80*/  LOP3.LUT R0, R0, 0x3f800000, RZ, 0xfc, !PT ;  /* 0x3f80000000007812 */ /* 0x000fe400078efcff */
[----:B------:R-:W-:Y:S02]  /*ab90*/  SHF.L.U32 R11, R11, R22, RZ ;  /* 0x000000160b0b7219 */ /* 0x000fe400000006ff */
[----:B------:R-:W1:Y:S02]  /*aba0*/  MUFU.RCP R7, R0 ;  /* 0x0000000000077308 */ /* 0x000e640000001000 */
[----:B-1----:R-:W-:-:S04]  /*abb0*/  FFMA R6, R0, R7, -1 ;  /* 0xbf80000000067423 */ /* 0x002fc80000000007 */
[----:B------:R-:W-:-:S04]  /*abc0*/  FADD.FTZ R6, -R6, -RZ ;  /* 0x800000ff06067221 */ /* 0x000fc80000010100 */
[CCC-:B------:R-:W-:Y:S01]  /*abd0*/  FFMA.RM R10, R7.reuse, R6.reuse, R7.reuse ;  /* 0x00000006070a7223 */ /* 0x1c0fe20000004007 */
[----:B------:R-:W-:-:S04]  /*abe0*/  FFMA.RP R7, R7, R6, R7 ;  /* 0x0000000607077223 */ /* 0x000fc80000008007 */
[C---:B------:R-:W-:Y:S02]  /*abf0*/  LOP3.LUT R6, R10.reuse, 0x7fffff, RZ, 0xc0, !PT ;  /* 0x007fffff0a067812 */ /* 0x040fe400078ec0ff */
[----:B------:R-:W-:Y:S02]  /*ac00*/  FSETP.NEU.FTZ.AND P0, PT, R10, R7, PT ;  /* 0x000000070a00720b */ /* 0x000fe40003f1d000 */
[----:B------:R-:W-:Y:S02]  /*ac10*/  LOP3.LUT R6, R6, 0x800000, RZ, 0xfc, !PT ;  /* 0x0080000006067812 */ /* 0x000fe400078efcff */
[----:B------:R-:W-:Y:S02]  /*ac20*/  SEL R7, RZ, 0xffffffff, !P0 ;  /* 0xffffffffff077807 */ /* 0x000fe40004000000 */
[----:B------:R-:W-:-:S03]  /*ac30*/  LOP3.LUT R11, R11, R6, RZ, 0xc0, !PT ;  /* 0x000000060b0b7212 */ /* 0x000fc600078ec0ff */
[----:B------:R-:W-:Y:S01]  /*ac40*/  IMAD.MOV R7, RZ, RZ, -R7 ;  /* 0x000000ffff077224 */ /* 0x000fe200078e0a07 */
[----:B------:R-:W-:-:S04]  /*ac50*/  SHF.R.U32.HI R11, RZ, R22, R11 ;  /* 0x00000016ff0b7219 */ /* 0x000fc8000001160b */
[--C-:B------:R-:W-:Y:S01]  /*ac60*/  LOP3.LUT P1, RZ, R7, R22, R6.reuse, 0xf8, !PT ;  /* 0x0000001607ff7212 */ /* 0x100fe2000782f806 */
[----:B------:R-:W-:Y:S01]  /*ac70*/  VIADD R7, R13, 0xffffff04 ;  /* 0xffffff040d077836 */ /* 0x000fe20000000000 */
[C---:B------:R-:W-:Y:S02]  /*ac80*/  LOP3.LUT P0, RZ, R11.reuse, 0x1, RZ, 0xc0, !PT ;  /* 0x000000010bff7812 */ /* 0x040fe4000780c0ff */
[----:B------:R-:W-:Y:S02]  /*ac90*/  LOP3.LUT P2, RZ, R11, 0x2, RZ, 0xc0, !PT ;  /* 0x000000020bff7812 */ /* 0x000fe4000784c0ff */
[----:B------:R-:W-:Y:S02]  /*aca0*/  SHF.R.U32.HI R6, RZ, R7, R6 ;  /* 0x00000007ff067219 */ /* 0x000fe40000011606 */
[----:B------:R-:W-:Y:S02]  /*acb0*/  PLOP3.LUT P0, PT, P0, P1, P2, 0xe0, 0x0 ;  /* 0x000000000000781c */ /* 0x000fe40000703c20 */
[----:B------:R-:W-:-:S02]  /*acc0*/  LOP3.LUT P1, RZ, R3, 0x7fffff, RZ, 0xc0, !PT ;  /* 0x007fffff03ff7812 */ /* 0x000fc4000782c0ff */
[----:B------:R-:W-:-:S04]  /*acd0*/  SEL R0, RZ, 0x1, !P0 ;  /* 0x00000001ff007807 */ /* 0x000fc80004000000 */
[----:B------:R-:W-:-:S04]  /*ace0*/  IADD3 R0, -R0, RZ, RZ ;  /* 0x000000ff00007210 */ /* 0x000fc80007ffe1ff */
[----:B------:R-:W-:-:S13]  /*acf0*/  ISETP.GE.AND P0, PT, R0, RZ, PT ;  /* 0x000000ff0000720c */ /* 0x000fda0003f06270 */
[----:B------:R-:W-:-:S05]  /*ad00*/  @!P0 IADD3 R6, R6, 0x1, RZ ;  /* 0x0000000106068810 */ /* 0x000fca0007ffe0ff */
[----:B------:R-:W-:-:S05]  /*ad10*/  @!P1 IMAD.SHL.U32 R6, R6, 0x2, RZ ;  /* 0x0000000206069824 */ /* 0x000fca00078e00ff */
[----:B------:R-:W-:Y:S01]  /*ad20*/  LOP3.LUT R6, R6, 0x80000000, R3, 0xf8, !PT ;  /* 0x8000000006067812 */ /* 0x000fe200078ef803 */
[----:B------:R-:W-:Y:S06]  /*ad30*/  BRA `(.L_x_96) ;  /* 0x0000000000047947 */ /* 0x000fec0003800000 */
.L_x_97:
[----:B------:R1:W2:Y:S02]  /*ad40*/  MUFU.RCP R6, R3 ;  /* 0x0000000300067308 */ /* 0x0002a40000001000 */
.L_x_96:
[----:B------:R-:W-:Y:S05]  /*ad50*/  BSYNC B2 ;  /* 0x0000000000027941 */ /* 0x000fea0003800000 */
.L_x_94:
[----:B--2---:R-:W-:Y:S01]  /*ad60*/  MOV R0, R6 ;  /* 0x0000000600007202 */ /* 0x004fe20000000f00 */
[----:B------:R-:W-:Y:S01]  /*ad70*/  IMAD.MOV.U32 R6, RZ, RZ, R12 ;  /* 0x000000ffff067224 */ /* 0x000fe200078e000c */
[----:B------:R-:W-:-:S04]  /*ad80*/  MOV R7, 0x0 ;  /* 0x0000000000077802 */ /* 0x000fc80000000f00 */
[----:B-1----:R-:W-:Y:S05]  /*ad90*/  RET.REL.NODEC R6 `(_ZN7cutlass13device_kernelINS_4fmha6kernel13FmhaKernelTmaINS1_10collective15FmhaMainloopTmaINS_10bfloat16_tEfN4cute5tupleIJNS7_1CILi64EEESA_NS9_ILi80EEEEEENS4_14ResidualFusionEJEEENS4_15FmhaFwdEpilogueIS6_fNS8_IJSA_SB_SA_EEEEEJEEEEEvNT_6ParamsE) ;  /* 0xffffff5006987950 */ /* 0x002fea0003c3ffff */
.L_x_98:
[----:B------:R-:W-:-:S00]  /*ada0*/  BRA `(.L_x_98) ;  /* 0xfffffffc00fc7947 */ /* 0x000fc0000383ffff */
[----:B------:R-:W-:-:S00]  /*adb0*/  NOP ;  /* 0x0000000000007918 */ /* 0x000fc00000000000 */
        /* <DEDUP_REMOVED lines=12> */
.L_x_99:


//--------------------- .nv.global.init           --------------------------
	.section	.nv.global.init,"aw",@progbits
.nv.global.init:
	.type		$str$23,@object
	.size		$str$23,($str$24 - $str$23)
$str$23:
        /*0000*/ 	.byte	0x28, 0x61, 0x64, 0x64, 0x72, 0x65, 0x73, 0x73, 0x20, 0x26, 0x20, 0x6d, 0x61, 0x73, 0x6b, 0x29
        /*0010*/ 	.byte	0x20, 0x3d, 0x3d, 0x20, 0x30, 0x00
	.type		$str$24,@object
	.size		$str$24,(__unnamed_1 - $str$24)
$str$24:
        /*0016*/ 	.byte	0x2f, 0x74, 0x6d, 0x70, 0x2f, 0x63, 0x75, 0x74, 0x6c, 0x61, 0x73, 0x73, 0x5f, 0x73, 0x77, 0x65
        /*0026*/ 	.byte	0x65, 0x70, 0x5f, 0x73, 0x72, 0x63, 0x2f, 0x69, 0x6e, 0x63, 0x6c, 0x75, 0x64, 0x65, 0x2f, 0x63
        /*0036*/ 	.byte	0x75, 0x74, 0x65, 0x2f, 0x70, 0x6f, 0x69, 0x6e, 0x74, 0x65, 0x72, 0x5f, 0x66, 0x6c, 0x61, 0x67
        /*0046*/ 	.byte	0x67, 0x65, 0x64, 0x2e, 0x68, 0x70, 0x70, 0x00
	.type		__unnamed_1,@object
	.size		__unnamed_1,(__unnamed_2 - __unnamed_1)
__unnamed_1:
        /*004e*/ 	.byte	0x61, 0x75, 0x74, 0x6f, 0x20, 0x63, 0x75, 0x74, 0x65, 0x3a, 0x3a, 0x61, 0x73, 0x5f, 0x70, 0x6f
        /* <DEDUP_REMOVED lines=27> */
        /*020e*/ 	.byte	0x31, 0x30, 0x32, 0x34, 0x3e, 0x3e, 0x3e, 0x3e, 0x3e, 0x5d, 0x00
	.type		__unnamed_2,@object
	.size		__unnamed_2,(.L_1 - __unnamed_2)
__unnamed_2:
        /* <DEDUP_REMOVED lines=29> */
.L_1:


//--------------------- .nv.shared._ZN7cutlass13device_kernelINS_4fmha6kernel13FmhaKernelTmaINS1_10collective15FmhaMainloopTmaINS_10bfloat16_tEfN4cute5tupleIJNS7_1CILi64EEESA_NS9_ILi80EEEEEENS4_14ResidualFusionEJEEENS4_15FmhaFwdEpilogueIS6_fNS8_IJSA_SB_SA_EEEEEJEEEEEvNT_6ParamsE --------------------------
	.section	.nv.shared._ZN7cutlass13device_kernelINS_4fmha6kernel13FmhaKernelTmaINS1_10collective15FmhaMainloopTmaINS_10bfloat16_tEfN4cute5tupleIJNS7_1CILi64EEESA_NS9_ILi80EEEEEENS4_14ResidualFusionEJEEENS4_15FmhaFwdEpilogueIS6_fNS8_IJSA_SB_SA_EEEEEJEEEEEvNT_6ParamsE,"aw",@nobits
	.sectionflags	@""
	.align	16
	.zero		1024


//--------------------- .nv.shared.reserved.0     --------------------------
	.section	.nv.shared.reserved.0,"aw",@nobits
	.weak		__nv_reservedSMEM_offset_0_alias
	.size		__nv_reservedSMEM_offset_0_alias, 0, 0
	.other		__nv_reservedSMEM_offset_0_alias,@"STO_CUDA_RESERVED_SHARED STV_DEFAULT"
__nv_reservedSMEM_offset_0_alias:
	.zero		0


//--------------------- .nv.global                --------------------------
	.section	.nv.global,"aw",@nobits
.nv.global:
	.type		_ZN39_INTERNAL_542dde01_4_k_cu_db430088_30894cute1_E,@object
	.size		_ZN39_INTERNAL_542dde01_4_k_cu_db430088_30894cute1_E,(_ZN39_INTERNAL_542dde01_4_k_cu_db430088_30894cuda3std3__45__cpo6cbeginE - _ZN39_INTERNAL_542dde01_4_k_cu_db430088_30894cute1_E)
_ZN39_INTERNAL_542dde01_4_k_cu_db430088_30894cute1_E:
	.zero		1
	.type		_ZN39_INTERNAL_542dde01_4_k_cu_db430088_30894cuda3std3__45__cpo6cbeginE,@object
	.size		_ZN39_INTERNAL_542dde01_4_k_cu_db430088_30894cuda3std3__45__cpo6cbeginE,(_ZN39_INTERNAL_542dde01_4_k_cu_db430088_30894cuda3std3__48in_placeE - _ZN39_INTERNAL_542dde01_4_k_cu_db430088_30894cuda3std3__45__cpo6cbeginE)
_ZN39_INTERNAL_542dde01_4_k_cu_db430088_30894cuda3std3__45__cpo6cbeginE:
	.zero		1
	.type		_ZN39_INTERNAL_542dde01_4_k_cu_db430088_30894cuda3std3__48in_placeE,@object
	.size		_ZN39_INTERNAL_542dde01_4_k_cu_db430088_30894cuda3std3__48in_placeE,(_ZN39_INTERNAL_542dde01_4_k_cu_db430088_30894cuda3std6ranges3__45__cpo9iter_moveE - _ZN39_INTERNAL_542dde01_4_k_cu_db430088_30894cuda3std3__48in_placeE)
_ZN39_INTERNAL_542dde01_4_k_cu_db430088_30894cuda3std3__48in_placeE:
	.zero		1
	.type		_ZN39_INTERNAL_542dde01_4_k_cu_db430088_30894cuda3std6ranges3__45__cpo9iter_moveE,@object
	.size		_ZN39_INTERNAL_542dde01_4_k_cu_db430088_30894cuda3std6ranges3__45__cpo9iter_moveE,(_ZN39_INTERNAL_542dde01_4_k_cu_db430088_30894cuda3std3__45__cpo5beginE - _ZN39_INTERNAL_542dde01_4_k_cu_db430088_30894cuda3std6ranges3__45__cpo9iter_moveE)
_ZN39_INTERNAL_542dde01_4_k_cu_db430088_30894cuda3std6ranges3__45__cpo9iter_moveE:
	.zero		1
	.type		_ZN39_INTERNAL_542dde01_4_k_cu_db430088_30894cuda3std3__45__cpo5beginE,@object
	.size		_ZN39_INTERNAL_542dde01_4_k_cu_db430088_30894cuda3std3__45__cpo5beginE,(_ZN39_INTERNAL_542dde01_4_k_cu_db430088_30894cuda3std3__441_GLOBAL__N__542dde01_4_k_cu_db430088_30896ignoreE - _ZN39_INTERNAL_542dde01_4_k_cu_db430088_30894cuda3std3__45__cpo5beginE)
_ZN39_INTERNAL_542dde01_4_k_cu_db430088_30894cuda3std3__45__cpo5beginE:
	.zero		1
	.type		_ZN39_INTERNAL_542dde01_4_k_cu_db430088_30894cuda3std3__441_GLOBAL__N__542dde01_4_k_cu_db430088_30896ignoreE,@object
	.size		_ZN39_INTERNAL_542dde01_4_k_cu_db430088_30894cuda3std3__441_GLOBAL__N__542dde01_4_k_cu_db430088_30896ignoreE,(_ZN39_INTERNAL_542dde01_4_k_cu_db430088_30894cute7productE - _ZN39_INTERNAL_542dde01_4_k_cu_db430088_30894cuda3std3__441_GLOBAL__N__542dde01_4_k_cu_db430088_30896ignoreE)
_ZN39_INTERNAL_542dde01_4_k_cu_db430088_30894cuda3std3__441_GLOBAL__N__542dde01_4_k_cu_db430088_30896ignoreE:
	.zero		1
	.type		_ZN39_INTERNAL_542dde01_4_k_cu_db430088_30894cute7productE,@object
	.size		_ZN39_INTERNAL_542dde01_4_k_cu_db430088_30894cute7productE,(_ZN39_INTERNAL_542dde01_4_k_cu_db430088_30894cuda3std3__45__cpo3endE - _ZN39_INTERNAL_542dde01_4_k_cu_db430088_30894cute7productE)
_ZN39_INTERNAL_542dde01_4_k_cu_db430088_30894cute7productE:
	.zero		1
	.type		_ZN39_INTERNAL_542dde01_4_k_cu_db430088_30894cuda3std3__45__cpo3endE,@object
	.size		_ZN39_INTERNAL_542dde01_4_k_cu_db430088_30894cuda3std3__45__cpo3endE,(_ZN39_INTERNAL_542dde01_4_k_cu_db430088_30894cuda3std3__419piecewise_constructE - _ZN39_INTERNAL_542dde01_4_k_cu_db430088_30894cuda3std3__45__cpo3endE)
_ZN39_INTERNAL_542dde01_4_k_cu_db430088_30894cuda3std3__45__cpo3endE:
	.zero		1
	.type		_ZN39_INTERNAL_542dde01_4_k_cu_db430088_30894cuda3std3__419piecewise_constructE,@object
	.size		_ZN39_INTERNAL_542dde01_4_k_cu_db430088_30894cuda3std3__419piecewise_constructE,(_ZN39_INTERNAL_542dde01_4_k_cu_db430088_30894cuda3std3__45__cpo4cendE - _ZN39_INTERNAL_542dde01_4_k_cu_db430088_30894cuda3std3__419piecewise_constructE)
_ZN39_INTERNAL_542dde01_4_k_cu_db430088_30894cuda3std3__419piecewise_constructE:
	.zero		1
	.type		_ZN39_INTERNAL_542dde01_4_k_cu_db430088_30894cuda3std3__45__cpo4cendE,@object
	.size		_ZN39_INTERNAL_542dde01_4_k_cu_db430088_30894cuda3std3__45__cpo4cendE,(_ZN39_INTERNAL_542dde01_4_k_cu_db430088_30894cuda3std6ranges3__45__cpo4swapE - _ZN39_INTERNAL_542dde01_4_k_cu_db430088_30894cuda3std3__45__cpo4cendE)
_ZN39_INTERNAL_542dde01_4_k_cu_db430088_30894cuda3std3__45__cpo4cendE:
	.zero		1
	.type		_ZN39_INTERNAL_542dde01_4_k_cu_db430088_30894cuda3std6ranges3__45__cpo4swapE,@object
	.size		_ZN39_INTERNAL_542dde01_4_k_cu_db430088_30894cuda3std6ranges3__45__cpo4swapE,(.L_9 - _ZN39_INTERNAL_542dde01_4_k_cu_db430088_30894cuda3std6ranges3__45__cpo4swapE)
_ZN39_INTERNAL_542dde01_4_k_cu_db430088_30894cuda3std6ranges3__45__cpo4swapE:
	.zero		1
.L_9:


//--------------------- .nv.constant0._ZN7cutlass13device_kernelINS_4fmha6kernel13FmhaKernelTmaINS1_10collective15FmhaMainloopTmaINS_10bfloat16_tEfN4cute5tupleIJNS7_1CILi64EEESA_NS9_ILi80EEEEEENS4_14ResidualFusionEJEEENS4_15FmhaFwdEpilogueIS6_fNS8_IJSA_SB_SA_EEEEEJEEEEEvNT_6ParamsE --------------------------
	.section	.nv.constant0._ZN7cutlass13device_kernelINS_4fmha6kernel13FmhaKernelTmaINS1_10collective15FmhaMainloopTmaINS_10bfloat16_tEfN4cute5tupleIJNS7_1CILi64EEESA_NS9_ILi80EEEEEENS4_14ResidualFusionEJEEENS4_15FmhaFwdEpilogueIS6_fNS8_IJSA_SB_SA_EEEEEJEEEEEvNT_6ParamsE,"a",@progbits
	.sectionflags	@""
	.align	4
.nv.constant0._ZN7cutlass13device_kernelINS_4fmha6kernel13FmhaKernelTmaINS1_10collective15FmhaMainloopTmaINS_10bfloat16_tEfN4cute5tupleIJNS7_1CILi64EEESA_NS9_ILi80EEEEEENS4_14ResidualFusionEJEEENS4_15FmhaFwdEpilogueIS6_fNS8_IJSA_SB_SA_EEEEEJEEEEEvNT_6ParamsE:
	.zero		2688


//--------------------- SYMBOLS --------------------------

	.type		.nv.reservedSmem.offset0,@object
	.size		.nv.reservedSmem.offset0,0x4
	.type		__assertfail,@function
